//
// Generated by NVIDIA NVVM Compiler
//
// Compiler Build ID: CL-36424714
// Cuda compilation tools, release 13.0, V13.0.88
// Based on NVVM 20.0.0
//

.version 9.0
.target sm_100
.address_size 64

	// .globl	_Z21PDH_baseline_paralleliiP16atom_coordinatesP10hist_entryii
.extern .shared .align 16 .b8 shared_mem[];

.visible .entry _Z21PDH_baseline_paralleliiP16atom_coordinatesP10hist_entryii(
	.param .u32 _Z21PDH_baseline_paralleliiP16atom_coordinatesP10hist_entryii_param_0,
	.param .u32 _Z21PDH_baseline_paralleliiP16atom_coordinatesP10hist_entryii_param_1,
	.param .u64 .ptr .align 1 _Z21PDH_baseline_paralleliiP16atom_coordinatesP10hist_entryii_param_2,
	.param .u64 .ptr .align 1 _Z21PDH_baseline_paralleliiP16atom_coordinatesP10hist_entryii_param_3,
	.param .u32 _Z21PDH_baseline_paralleliiP16atom_coordinatesP10hist_entryii_param_4,
	.param .u32 _Z21PDH_baseline_paralleliiP16atom_coordinatesP10hist_entryii_param_5
)
{
	.reg .pred 	%p<44>;
	.reg .b32 	%r<247>;
	.reg .b64 	%rd<97>;
	.reg .b64 	%fd<301>;

	ld.param.u32 	%r81, [_Z21PDH_baseline_paralleliiP16atom_coordinatesP10hist_entryii_param_0];
	ld.param.u32 	%r82, [_Z21PDH_baseline_paralleliiP16atom_coordinatesP10hist_entryii_param_1];
	ld.param.u64 	%rd12, [_Z21PDH_baseline_paralleliiP16atom_coordinatesP10hist_entryii_param_2];
	ld.param.u64 	%rd13, [_Z21PDH_baseline_paralleliiP16atom_coordinatesP10hist_entryii_param_3];
	ld.param.u32 	%r83, [_Z21PDH_baseline_paralleliiP16atom_coordinatesP10hist_entryii_param_4];
	ld.param.u32 	%r84, [_Z21PDH_baseline_paralleliiP16atom_coordinatesP10hist_entryii_param_5];
	cvta.to.global.u64 	%rd1, %rd13;
	cvta.to.global.u64 	%rd2, %rd12;
	mov.u32 	%r1, %ntid.x;
	mov.u32 	%r2, %ctaid.x;
	mul.lo.s32 	%r3, %r2, %r1;
	mov.u32 	%r238, %tid.x;
	add.s32 	%r5, %r3, %r238;
	shl.b32 	%r85, %r1, 3;
	mov.u32 	%r86, shared_mem;
	add.s32 	%r6, %r86, %r85;
	shl.b32 	%r7, %r1, 4;
	add.s32 	%r8, %r6, %r7;
	setp.eq.s32 	%p2, %r238, 0;
	setp.gt.s32 	%p3, %r84, 0;
	and.pred  	%p1, %p2, %p3;
	not.pred 	%p4, %p1;
	@%p4 bra 	$L__BB0_13;
	and.b32  	%r9, %r84, 15;
	setp.lt.u32 	%p5, %r84, 16;
	mov.b32 	%r226, 0;
	@%p5 bra 	$L__BB0_4;
	and.b32  	%r226, %r84, 2147483632;
	mov.b32 	%r224, 0;
$L__BB0_3:
	.pragma "nounroll";
	shl.b32 	%r89, %r224, 3;
	add.s32 	%r90, %r8, %r89;
	mov.b64 	%rd14, 0;
	st.shared.u64 	[%r90], %rd14;
	st.shared.u64 	[%r90+8], %rd14;
	st.shared.u64 	[%r90+16], %rd14;
	st.shared.u64 	[%r90+24], %rd14;
	st.shared.u64 	[%r90+32], %rd14;
	st.shared.u64 	[%r90+40], %rd14;
	st.shared.u64 	[%r90+48], %rd14;
	st.shared.u64 	[%r90+56], %rd14;
	st.shared.u64 	[%r90+64], %rd14;
	st.shared.u64 	[%r90+72], %rd14;
	st.shared.u64 	[%r90+80], %rd14;
	st.shared.u64 	[%r90+88], %rd14;
	st.shared.u64 	[%r90+96], %rd14;
	st.shared.u64 	[%r90+104], %rd14;
	st.shared.u64 	[%r90+112], %rd14;
	st.shared.u64 	[%r90+120], %rd14;
	add.s32 	%r224, %r224, 16;
	setp.ne.s32 	%p6, %r224, %r226;
	@%p6 bra 	$L__BB0_3;
$L__BB0_4:
	setp.eq.s32 	%p7, %r9, 0;
	@%p7 bra 	$L__BB0_13;
	and.b32  	%r14, %r84, 7;
	setp.lt.u32 	%p8, %r9, 8;
	@%p8 bra 	$L__BB0_7;
	shl.b32 	%r91, %r226, 3;
	add.s32 	%r92, %r8, %r91;
	mov.b64 	%rd15, 0;
	st.shared.u64 	[%r92], %rd15;
	st.shared.u64 	[%r92+8], %rd15;
	st.shared.u64 	[%r92+16], %rd15;
	st.shared.u64 	[%r92+24], %rd15;
	st.shared.u64 	[%r92+32], %rd15;
	st.shared.u64 	[%r92+40], %rd15;
	st.shared.u64 	[%r92+48], %rd15;
	st.shared.u64 	[%r92+56], %rd15;
	add.s32 	%r226, %r226, 8;
$L__BB0_7:
	setp.eq.s32 	%p9, %r14, 0;
	@%p9 bra 	$L__BB0_13;
	and.b32  	%r17, %r84, 3;
	setp.lt.u32 	%p10, %r14, 4;
	@%p10 bra 	$L__BB0_10;
	shl.b32 	%r93, %r226, 3;
	add.s32 	%r94, %r8, %r93;
	mov.b64 	%rd16, 0;
	st.shared.u64 	[%r94], %rd16;
	st.shared.u64 	[%r94+8], %rd16;
	st.shared.u64 	[%r94+16], %rd16;
	st.shared.u64 	[%r94+24], %rd16;
	add.s32 	%r226, %r226, 4;
$L__BB0_10:
	setp.eq.s32 	%p11, %r17, 0;
	@%p11 bra 	$L__BB0_13;
	mov.b32 	%r229, 0;
$L__BB0_12:
	.pragma "nounroll";
	shl.b32 	%r96, %r226, 3;
	add.s32 	%r97, %r8, %r96;
	mov.b64 	%rd17, 0;
	st.shared.u64 	[%r97], %rd17;
	add.s32 	%r226, %r226, 1;
	add.s32 	%r229, %r229, 1;
	setp.ne.s32 	%p12, %r229, %r17;
	@%p12 bra 	$L__BB0_12;
$L__BB0_13:
	bar.sync 	0;
	setp.ge.s32 	%p13, %r5, %r81;
	@%p13 bra 	$L__BB0_43;
	ld.global.u64 	%rd18, [%rd2];
	mul.wide.s32 	%rd19, %r5, 8;
	add.s64 	%rd20, %rd18, %rd19;
	ld.f64 	%fd300, [%rd20];
	ld.global.u64 	%rd95, [%rd2+8];
	add.s64 	%rd21, %rd95, %rd19;
	ld.f64 	%fd2, [%rd21];
	ld.global.u64 	%rd94, [%rd2+16];
	add.s64 	%rd22, %rd94, %rd19;
	ld.f64 	%fd3, [%rd22];
	add.s32 	%r98, %r83, -1;
	setp.ge.u32 	%p14, %r2, %r98;
	add.s32 	%r231, %r2, 1;
	setp.ge.s32 	%p15, %r231, %r83;
	shl.b32 	%r100, %r238, 3;
	add.s32 	%r25, %r86, %r100;
	add.s32 	%r26, %r6, %r100;
	add.s32 	%r27, %r25, %r7;
	or.pred  	%p16, %p14, %p15;
	@%p16 bra 	$L__BB0_29;
	cvt.rn.f64.s32 	%fd4, %r82;
	add.s32 	%r102, %r3, %r1;
	sub.s32 	%r230, %r81, %r102;
$L__BB0_16:
	min.u32 	%r31, %r1, %r230;
	max.u32 	%r32, %r31, 1;
	mul.lo.s32 	%r33, %r231, %r1;
	add.s32 	%r34, %r33, %r238;
	setp.ge.s32 	%p17, %r34, %r81;
	@%p17 bra 	$L__BB0_18;
	ld.global.u64 	%rd23, [%rd2];
	mul.wide.s32 	%rd24, %r34, 8;
	add.s64 	%rd25, %rd23, %rd24;
	ld.f64 	%fd8, [%rd25];
	st.shared.f64 	[%r25], %fd8;
	ld.global.u64 	%rd26, [%rd2+8];
	add.s64 	%rd27, %rd26, %rd24;
	ld.f64 	%fd9, [%rd27];
	st.shared.f64 	[%r26], %fd9;
	ld.global.u64 	%rd28, [%rd2+16];
	add.s64 	%rd29, %rd28, %rd24;
	ld.f64 	%fd10, [%rd29];
	st.shared.f64 	[%r27], %fd10;
$L__BB0_18:
	bar.sync 	0;
	setp.eq.s32 	%p18, %r81, %r33;
	@%p18 bra 	$L__BB0_27;
	setp.lt.u32 	%p19, %r31, 4;
	mov.b32 	%r235, 0;
	@%p19 bra 	$L__BB0_22;
	and.b32  	%r105, %r32, -4;
	neg.s32 	%r233, %r105;
	mov.u32 	%r232, shared_mem;
$L__BB0_21:
	.pragma "nounroll";
	and.b32  	%r235, %r32, 2044;
	ld.shared.f64 	%fd11, [%r232];
	shl.b32 	%r106, %r1, 3;
	add.s32 	%r107, %r232, %r106;
	ld.shared.f64 	%fd12, [%r107];
	add.s32 	%r108, %r232, %r7;
	ld.shared.f64 	%fd13, [%r108];
	sub.f64 	%fd14, %fd300, %fd11;
	sub.f64 	%fd15, %fd2, %fd12;
	mul.f64 	%fd16, %fd15, %fd15;
	fma.rn.f64 	%fd17, %fd14, %fd14, %fd16;
	sub.f64 	%fd18, %fd3, %fd13;
	fma.rn.f64 	%fd19, %fd18, %fd18, %fd17;
	sqrt.rn.f64 	%fd20, %fd19;
	div.rn.f64 	%fd21, %fd20, %fd4;
	cvt.rzi.s32.f64 	%r109, %fd21;
	shl.b32 	%r110, %r109, 3;
	add.s32 	%r111, %r8, %r110;
	atom.shared.add.u64 	%rd30, [%r111], 1;
	ld.shared.f64 	%fd22, [%r232+8];
	ld.shared.f64 	%fd23, [%r107+8];
	ld.shared.f64 	%fd24, [%r108+8];
	sub.f64 	%fd25, %fd300, %fd22;
	sub.f64 	%fd26, %fd2, %fd23;
	mul.f64 	%fd27, %fd26, %fd26;
	fma.rn.f64 	%fd28, %fd25, %fd25, %fd27;
	sub.f64 	%fd29, %fd3, %fd24;
	fma.rn.f64 	%fd30, %fd29, %fd29, %fd28;
	sqrt.rn.f64 	%fd31, %fd30;
	div.rn.f64 	%fd32, %fd31, %fd4;
	cvt.rzi.s32.f64 	%r112, %fd32;
	shl.b32 	%r113, %r112, 3;
	add.s32 	%r114, %r8, %r113;
	atom.shared.add.u64 	%rd31, [%r114], 1;
	ld.shared.f64 	%fd33, [%r232+16];
	ld.shared.f64 	%fd34, [%r107+16];
	ld.shared.f64 	%fd35, [%r108+16];
	sub.f64 	%fd36, %fd300, %fd33;
	sub.f64 	%fd37, %fd2, %fd34;
	mul.f64 	%fd38, %fd37, %fd37;
	fma.rn.f64 	%fd39, %fd36, %fd36, %fd38;
	sub.f64 	%fd40, %fd3, %fd35;
	fma.rn.f64 	%fd41, %fd40, %fd40, %fd39;
	sqrt.rn.f64 	%fd42, %fd41;
	div.rn.f64 	%fd43, %fd42, %fd4;
	cvt.rzi.s32.f64 	%r115, %fd43;
	shl.b32 	%r116, %r115, 3;
	add.s32 	%r117, %r8, %r116;
	atom.shared.add.u64 	%rd32, [%r117], 1;
	ld.shared.f64 	%fd44, [%r232+24];
	ld.shared.f64 	%fd45, [%r107+24];
	ld.shared.f64 	%fd46, [%r108+24];
	sub.f64 	%fd47, %fd300, %fd44;
	sub.f64 	%fd48, %fd2, %fd45;
	mul.f64 	%fd49, %fd48, %fd48;
	fma.rn.f64 	%fd50, %fd47, %fd47, %fd49;
	sub.f64 	%fd51, %fd3, %fd46;
	fma.rn.f64 	%fd52, %fd51, %fd51, %fd50;
	sqrt.rn.f64 	%fd53, %fd52;
	div.rn.f64 	%fd54, %fd53, %fd4;
	cvt.rzi.s32.f64 	%r118, %fd54;
	shl.b32 	%r119, %r118, 3;
	add.s32 	%r120, %r8, %r119;
	atom.shared.add.u64 	%rd33, [%r120], 1;
	add.s32 	%r233, %r233, 4;
	add.s32 	%r232, %r232, 32;
	setp.ne.s32 	%p20, %r233, 0;
	@%p20 bra 	$L__BB0_21;
$L__BB0_22:
	and.b32  	%r42, %r32, 3;
	setp.eq.s32 	%p21, %r42, 0;
	@%p21 bra 	$L__BB0_27;
	setp.eq.s32 	%p22, %r42, 1;
	@%p22 bra 	$L__BB0_25;
	shl.b32 	%r121, %r235, 3;
	mov.u32 	%r122, shared_mem;
	add.s32 	%r123, %r122, %r121;
	ld.shared.f64 	%fd55, [%r123];
	add.s32 	%r124, %r6, %r121;
	ld.shared.f64 	%fd56, [%r124];
	add.s32 	%r125, %r123, %r7;
	ld.shared.f64 	%fd57, [%r125];
	sub.f64 	%fd58, %fd300, %fd55;
	sub.f64 	%fd59, %fd2, %fd56;
	mul.f64 	%fd60, %fd59, %fd59;
	fma.rn.f64 	%fd61, %fd58, %fd58, %fd60;
	sub.f64 	%fd62, %fd3, %fd57;
	fma.rn.f64 	%fd63, %fd62, %fd62, %fd61;
	sqrt.rn.f64 	%fd64, %fd63;
	div.rn.f64 	%fd65, %fd64, %fd4;
	cvt.rzi.s32.f64 	%r126, %fd65;
	shl.b32 	%r127, %r126, 3;
	add.s32 	%r128, %r8, %r127;
	atom.shared.add.u64 	%rd34, [%r128], 1;
	ld.shared.f64 	%fd66, [%r123+8];
	ld.shared.f64 	%fd67, [%r124+8];
	ld.shared.f64 	%fd68, [%r125+8];
	sub.f64 	%fd69, %fd300, %fd66;
	sub.f64 	%fd70, %fd2, %fd67;
	mul.f64 	%fd71, %fd70, %fd70;
	fma.rn.f64 	%fd72, %fd69, %fd69, %fd71;
	sub.f64 	%fd73, %fd3, %fd68;
	fma.rn.f64 	%fd74, %fd73, %fd73, %fd72;
	sqrt.rn.f64 	%fd75, %fd74;
	div.rn.f64 	%fd76, %fd75, %fd4;
	cvt.rzi.s32.f64 	%r129, %fd76;
	shl.b32 	%r130, %r129, 3;
	add.s32 	%r131, %r8, %r130;
	atom.shared.add.u64 	%rd35, [%r131], 1;
	add.s32 	%r235, %r235, 2;
$L__BB0_25:
	and.b32  	%r132, %r32, 1;
	setp.eq.b32 	%p23, %r132, 1;
	not.pred 	%p24, %p23;
	@%p24 bra 	$L__BB0_27;
	shl.b32 	%r133, %r235, 3;
	mov.u32 	%r134, shared_mem;
	add.s32 	%r135, %r134, %r133;
	ld.shared.f64 	%fd77, [%r135];
	add.s32 	%r136, %r6, %r133;
	ld.shared.f64 	%fd78, [%r136];
	add.s32 	%r137, %r135, %r7;
	ld.shared.f64 	%fd79, [%r137];
	sub.f64 	%fd80, %fd300, %fd77;
	sub.f64 	%fd81, %fd2, %fd78;
	mul.f64 	%fd82, %fd81, %fd81;
	fma.rn.f64 	%fd83, %fd80, %fd80, %fd82;
	sub.f64 	%fd84, %fd3, %fd79;
	fma.rn.f64 	%fd85, %fd84, %fd84, %fd83;
	sqrt.rn.f64 	%fd86, %fd85;
	div.rn.f64 	%fd87, %fd86, %fd4;
	cvt.rzi.s32.f64 	%r138, %fd87;
	shl.b32 	%r139, %r138, 3;
	add.s32 	%r140, %r8, %r139;
	atom.shared.add.u64 	%rd36, [%r140], 1;
$L__BB0_27:
	bar.sync 	0;
	add.s32 	%r231, %r231, 1;
	sub.s32 	%r230, %r230, %r1;
	setp.ne.s32 	%p25, %r231, %r83;
	@%p25 bra 	$L__BB0_16;
	add.s32 	%r141, %r3, %r238;
	ld.global.u64 	%rd37, [%rd2];
	mul.wide.s32 	%rd38, %r141, 8;
	add.s64 	%rd39, %rd37, %rd38;
	ld.f64 	%fd300, [%rd39];
	ld.global.u64 	%rd95, [%rd2+8];
	ld.global.u64 	%rd94, [%rd2+16];
$L__BB0_29:
	add.s32 	%r142, %r3, %r238;
	st.shared.f64 	[%r25], %fd300;
	mul.wide.s32 	%rd40, %r142, 8;
	add.s64 	%rd41, %rd95, %rd40;
	ld.f64 	%fd88, [%rd41];
	st.shared.f64 	[%r26], %fd88;
	add.s64 	%rd42, %rd94, %rd40;
	ld.f64 	%fd89, [%rd42];
	st.shared.f64 	[%r27], %fd89;
	bar.sync 	0;
	sub.s32 	%r143, %r81, %r3;
	min.u32 	%r47, %r1, %r143;
	add.s32 	%r240, %r238, 1;
	setp.ge.u32 	%p26, %r240, %r47;
	@%p26 bra 	$L__BB0_42;
	cvt.rn.f64.s32 	%fd7, %r82;
	not.b32 	%r144, %r238;
	add.s32 	%r49, %r47, %r144;
	sub.s32 	%r145, %r47, %r238;
	add.s32 	%r146, %r145, -2;
	and.b32  	%r50, %r49, 7;
	setp.lt.u32 	%p27, %r146, 7;
	@%p27 bra 	$L__BB0_34;
	and.b32  	%r147, %r49, -8;
	neg.s32 	%r237, %r147;
	shl.b32 	%r148, %r238, 3;
	mov.u32 	%r149, shared_mem;
	add.s32 	%r150, %r148, %r149;
	add.s32 	%r236, %r150, 64;
	shl.b32 	%r53, %r1, 3;
$L__BB0_32:
	.pragma "nounroll";
	ld.shared.f64 	%fd90, [%r25];
	ld.shared.f64 	%fd91, [%r26];
	ld.shared.f64 	%fd92, [%r27];
	ld.shared.f64 	%fd93, [%r236+-56];
	add.s32 	%r151, %r236, %r53;
	ld.shared.f64 	%fd94, [%r151+-56];
	add.s32 	%r152, %r236, %r7;
	ld.shared.f64 	%fd95, [%r152+-56];
	sub.f64 	%fd96, %fd90, %fd93;
	sub.f64 	%fd97, %fd91, %fd94;
	mul.f64 	%fd98, %fd97, %fd97;
	fma.rn.f64 	%fd99, %fd96, %fd96, %fd98;
	sub.f64 	%fd100, %fd92, %fd95;
	fma.rn.f64 	%fd101, %fd100, %fd100, %fd99;
	sqrt.rn.f64 	%fd102, %fd101;
	div.rn.f64 	%fd103, %fd102, %fd7;
	cvt.rzi.s32.f64 	%r153, %fd103;
	shl.b32 	%r154, %r153, 3;
	add.s32 	%r155, %r8, %r154;
	atom.shared.add.u64 	%rd43, [%r155], 1;
	ld.shared.f64 	%fd104, [%r25];
	ld.shared.f64 	%fd105, [%r26];
	ld.shared.f64 	%fd106, [%r27];
	ld.shared.f64 	%fd107, [%r236+-48];
	ld.shared.f64 	%fd108, [%r151+-48];
	ld.shared.f64 	%fd109, [%r152+-48];
	sub.f64 	%fd110, %fd104, %fd107;
	sub.f64 	%fd111, %fd105, %fd108;
	mul.f64 	%fd112, %fd111, %fd111;
	fma.rn.f64 	%fd113, %fd110, %fd110, %fd112;
	sub.f64 	%fd114, %fd106, %fd109;
	fma.rn.f64 	%fd115, %fd114, %fd114, %fd113;
	sqrt.rn.f64 	%fd116, %fd115;
	div.rn.f64 	%fd117, %fd116, %fd7;
	cvt.rzi.s32.f64 	%r156, %fd117;
	shl.b32 	%r157, %r156, 3;
	add.s32 	%r158, %r8, %r157;
	atom.shared.add.u64 	%rd44, [%r158], 1;
	ld.shared.f64 	%fd118, [%r25];
	ld.shared.f64 	%fd119, [%r26];
	ld.shared.f64 	%fd120, [%r27];
	ld.shared.f64 	%fd121, [%r236+-40];
	ld.shared.f64 	%fd122, [%r151+-40];
	ld.shared.f64 	%fd123, [%r152+-40];
	sub.f64 	%fd124, %fd118, %fd121;
	sub.f64 	%fd125, %fd119, %fd122;
	mul.f64 	%fd126, %fd125, %fd125;
	fma.rn.f64 	%fd127, %fd124, %fd124, %fd126;
	sub.f64 	%fd128, %fd120, %fd123;
	fma.rn.f64 	%fd129, %fd128, %fd128, %fd127;
	sqrt.rn.f64 	%fd130, %fd129;
	div.rn.f64 	%fd131, %fd130, %fd7;
	cvt.rzi.s32.f64 	%r159, %fd131;
	shl.b32 	%r160, %r159, 3;
	add.s32 	%r161, %r8, %r160;
	atom.shared.add.u64 	%rd45, [%r161], 1;
	ld.shared.f64 	%fd132, [%r25];
	ld.shared.f64 	%fd133, [%r26];
	ld.shared.f64 	%fd134, [%r27];
	ld.shared.f64 	%fd135, [%r236+-32];
	ld.shared.f64 	%fd136, [%r151+-32];
	ld.shared.f64 	%fd137, [%r152+-32];
	sub.f64 	%fd138, %fd132, %fd135;
	sub.f64 	%fd139, %fd133, %fd136;
	mul.f64 	%fd140, %fd139, %fd139;
	fma.rn.f64 	%fd141, %fd138, %fd138, %fd140;
	sub.f64 	%fd142, %fd134, %fd137;
	fma.rn.f64 	%fd143, %fd142, %fd142, %fd141;
	sqrt.rn.f64 	%fd144, %fd143;
	div.rn.f64 	%fd145, %fd144, %fd7;
	cvt.rzi.s32.f64 	%r162, %fd145;
	shl.b32 	%r163, %r162, 3;
	add.s32 	%r164, %r8, %r163;
	atom.shared.add.u64 	%rd46, [%r164], 1;
	ld.shared.f64 	%fd146, [%r25];
	ld.shared.f64 	%fd147, [%r26];
	ld.shared.f64 	%fd148, [%r27];
	ld.shared.f64 	%fd149, [%r236+-24];
	ld.shared.f64 	%fd150, [%r151+-24];
	ld.shared.f64 	%fd151, [%r152+-24];
	sub.f64 	%fd152, %fd146, %fd149;
	sub.f64 	%fd153, %fd147, %fd150;
	mul.f64 	%fd154, %fd153, %fd153;
	fma.rn.f64 	%fd155, %fd152, %fd152, %fd154;
	sub.f64 	%fd156, %fd148, %fd151;
	fma.rn.f64 	%fd157, %fd156, %fd156, %fd155;
	sqrt.rn.f64 	%fd158, %fd157;
	div.rn.f64 	%fd159, %fd158, %fd7;
	cvt.rzi.s32.f64 	%r165, %fd159;
	shl.b32 	%r166, %r165, 3;
	add.s32 	%r167, %r8, %r166;
	atom.shared.add.u64 	%rd47, [%r167], 1;
	ld.shared.f64 	%fd160, [%r25];
	ld.shared.f64 	%fd161, [%r26];
	ld.shared.f64 	%fd162, [%r27];
	ld.shared.f64 	%fd163, [%r236+-16];
	ld.shared.f64 	%fd164, [%r151+-16];
	ld.shared.f64 	%fd165, [%r152+-16];
	sub.f64 	%fd166, %fd160, %fd163;
	sub.f64 	%fd167, %fd161, %fd164;
	mul.f64 	%fd168, %fd167, %fd167;
	fma.rn.f64 	%fd169, %fd166, %fd166, %fd168;
	sub.f64 	%fd170, %fd162, %fd165;
	fma.rn.f64 	%fd171, %fd170, %fd170, %fd169;
	sqrt.rn.f64 	%fd172, %fd171;
	div.rn.f64 	%fd173, %fd172, %fd7;
	cvt.rzi.s32.f64 	%r168, %fd173;
	shl.b32 	%r169, %r168, 3;
	add.s32 	%r170, %r8, %r169;
	atom.shared.add.u64 	%rd48, [%r170], 1;
	ld.shared.f64 	%fd174, [%r25];
	ld.shared.f64 	%fd175, [%r26];
	ld.shared.f64 	%fd176, [%r27];
	ld.shared.f64 	%fd177, [%r236+-8];
	ld.shared.f64 	%fd178, [%r151+-8];
	ld.shared.f64 	%fd179, [%r152+-8];
	sub.f64 	%fd180, %fd174, %fd177;
	sub.f64 	%fd181, %fd175, %fd178;
	mul.f64 	%fd182, %fd181, %fd181;
	fma.rn.f64 	%fd183, %fd180, %fd180, %fd182;
	sub.f64 	%fd184, %fd176, %fd179;
	fma.rn.f64 	%fd185, %fd184, %fd184, %fd183;
	sqrt.rn.f64 	%fd186, %fd185;
	div.rn.f64 	%fd187, %fd186, %fd7;
	cvt.rzi.s32.f64 	%r171, %fd187;
	shl.b32 	%r172, %r171, 3;
	add.s32 	%r173, %r8, %r172;
	atom.shared.add.u64 	%rd49, [%r173], 1;
	ld.shared.f64 	%fd188, [%r25];
	ld.shared.f64 	%fd189, [%r26];
	ld.shared.f64 	%fd190, [%r27];
	ld.shared.f64 	%fd191, [%r236];
	ld.shared.f64 	%fd192, [%r151];
	ld.shared.f64 	%fd193, [%r152];
	sub.f64 	%fd194, %fd188, %fd191;
	sub.f64 	%fd195, %fd189, %fd192;
	mul.f64 	%fd196, %fd195, %fd195;
	fma.rn.f64 	%fd197, %fd194, %fd194, %fd196;
	sub.f64 	%fd198, %fd190, %fd193;
	fma.rn.f64 	%fd199, %fd198, %fd198, %fd197;
	sqrt.rn.f64 	%fd200, %fd199;
	div.rn.f64 	%fd201, %fd200, %fd7;
	cvt.rzi.s32.f64 	%r174, %fd201;
	shl.b32 	%r175, %r174, 3;
	add.s32 	%r176, %r8, %r175;
	atom.shared.add.u64 	%rd50, [%r176], 1;
	add.s32 	%r238, %r238, 8;
	add.s32 	%r237, %r237, 8;
	add.s32 	%r236, %r236, 64;
	setp.ne.s32 	%p28, %r237, 0;
	@%p28 bra 	$L__BB0_32;
	add.s32 	%r240, %r238, 1;
$L__BB0_34:
	setp.eq.s32 	%p29, %r50, 0;
	@%p29 bra 	$L__BB0_42;
	and.b32  	%r62, %r49, 3;
	setp.lt.u32 	%p30, %r50, 4;
	@%p30 bra 	$L__BB0_37;
	ld.shared.f64 	%fd202, [%r25];
	ld.shared.f64 	%fd203, [%r26];
	ld.shared.f64 	%fd204, [%r27];
	shl.b32 	%r177, %r240, 3;
	mov.u32 	%r178, shared_mem;
	add.s32 	%r179, %r178, %r177;
	ld.shared.f64 	%fd205, [%r179];
	add.s32 	%r180, %r6, %r177;
	ld.shared.f64 	%fd206, [%r180];
	add.s32 	%r181, %r179, %r7;
	ld.shared.f64 	%fd207, [%r181];
	sub.f64 	%fd208, %fd202, %fd205;
	sub.f64 	%fd209, %fd203, %fd206;
	mul.f64 	%fd210, %fd209, %fd209;
	fma.rn.f64 	%fd211, %fd208, %fd208, %fd210;
	sub.f64 	%fd212, %fd204, %fd207;
	fma.rn.f64 	%fd213, %fd212, %fd212, %fd211;
	sqrt.rn.f64 	%fd214, %fd213;
	div.rn.f64 	%fd215, %fd214, %fd7;
	cvt.rzi.s32.f64 	%r182, %fd215;
	shl.b32 	%r183, %r182, 3;
	add.s32 	%r184, %r8, %r183;
	atom.shared.add.u64 	%rd51, [%r184], 1;
	ld.shared.f64 	%fd216, [%r25];
	ld.shared.f64 	%fd217, [%r26];
	ld.shared.f64 	%fd218, [%r27];
	ld.shared.f64 	%fd219, [%r179+8];
	ld.shared.f64 	%fd220, [%r180+8];
	ld.shared.f64 	%fd221, [%r181+8];
	sub.f64 	%fd222, %fd216, %fd219;
	sub.f64 	%fd223, %fd217, %fd220;
	mul.f64 	%fd224, %fd223, %fd223;
	fma.rn.f64 	%fd225, %fd222, %fd222, %fd224;
	sub.f64 	%fd226, %fd218, %fd221;
	fma.rn.f64 	%fd227, %fd226, %fd226, %fd225;
	sqrt.rn.f64 	%fd228, %fd227;
	div.rn.f64 	%fd229, %fd228, %fd7;
	cvt.rzi.s32.f64 	%r185, %fd229;
	shl.b32 	%r186, %r185, 3;
	add.s32 	%r187, %r8, %r186;
	atom.shared.add.u64 	%rd52, [%r187], 1;
	ld.shared.f64 	%fd230, [%r25];
	ld.shared.f64 	%fd231, [%r26];
	ld.shared.f64 	%fd232, [%r27];
	ld.shared.f64 	%fd233, [%r179+16];
	ld.shared.f64 	%fd234, [%r180+16];
	ld.shared.f64 	%fd235, [%r181+16];
	sub.f64 	%fd236, %fd230, %fd233;
	sub.f64 	%fd237, %fd231, %fd234;
	mul.f64 	%fd238, %fd237, %fd237;
	fma.rn.f64 	%fd239, %fd236, %fd236, %fd238;
	sub.f64 	%fd240, %fd232, %fd235;
	fma.rn.f64 	%fd241, %fd240, %fd240, %fd239;
	sqrt.rn.f64 	%fd242, %fd241;
	div.rn.f64 	%fd243, %fd242, %fd7;
	cvt.rzi.s32.f64 	%r188, %fd243;
	shl.b32 	%r189, %r188, 3;
	add.s32 	%r190, %r8, %r189;
	atom.shared.add.u64 	%rd53, [%r190], 1;
	ld.shared.f64 	%fd244, [%r25];
	ld.shared.f64 	%fd245, [%r26];
	ld.shared.f64 	%fd246, [%r27];
	ld.shared.f64 	%fd247, [%r179+24];
	ld.shared.f64 	%fd248, [%r180+24];
	ld.shared.f64 	%fd249, [%r181+24];
	sub.f64 	%fd250, %fd244, %fd247;
	sub.f64 	%fd251, %fd245, %fd248;
	mul.f64 	%fd252, %fd251, %fd251;
	fma.rn.f64 	%fd253, %fd250, %fd250, %fd252;
	sub.f64 	%fd254, %fd246, %fd249;
	fma.rn.f64 	%fd255, %fd254, %fd254, %fd253;
	sqrt.rn.f64 	%fd256, %fd255;
	div.rn.f64 	%fd257, %fd256, %fd7;
	cvt.rzi.s32.f64 	%r191, %fd257;
	shl.b32 	%r192, %r191, 3;
	add.s32 	%r193, %r8, %r192;
	atom.shared.add.u64 	%rd54, [%r193], 1;
	add.s32 	%r240, %r240, 4;
$L__BB0_37:
	setp.eq.s32 	%p31, %r62, 0;
	@%p31 bra 	$L__BB0_42;
	setp.eq.s32 	%p32, %r62, 1;
	@%p32 bra 	$L__BB0_40;
	ld.shared.f64 	%fd258, [%r25];
	ld.shared.f64 	%fd259, [%r26];
	ld.shared.f64 	%fd260, [%r27];
	shl.b32 	%r194, %r240, 3;
	mov.u32 	%r195, shared_mem;
	add.s32 	%r196, %r195, %r194;
	ld.shared.f64 	%fd261, [%r196];
	add.s32 	%r197, %r6, %r194;
	ld.shared.f64 	%fd262, [%r197];
	add.s32 	%r198, %r196, %r7;
	ld.shared.f64 	%fd263, [%r198];
	sub.f64 	%fd264, %fd258, %fd261;
	sub.f64 	%fd265, %fd259, %fd262;
	mul.f64 	%fd266, %fd265, %fd265;
	fma.rn.f64 	%fd267, %fd264, %fd264, %fd266;
	sub.f64 	%fd268, %fd260, %fd263;
	fma.rn.f64 	%fd269, %fd268, %fd268, %fd267;
	sqrt.rn.f64 	%fd270, %fd269;
	div.rn.f64 	%fd271, %fd270, %fd7;
	cvt.rzi.s32.f64 	%r199, %fd271;
	shl.b32 	%r200, %r199, 3;
	add.s32 	%r201, %r8, %r200;
	atom.shared.add.u64 	%rd55, [%r201], 1;
	ld.shared.f64 	%fd272, [%r25];
	ld.shared.f64 	%fd273, [%r26];
	ld.shared.f64 	%fd274, [%r27];
	ld.shared.f64 	%fd275, [%r196+8];
	ld.shared.f64 	%fd276, [%r197+8];
	ld.shared.f64 	%fd277, [%r198+8];
	sub.f64 	%fd278, %fd272, %fd275;
	sub.f64 	%fd279, %fd273, %fd276;
	mul.f64 	%fd280, %fd279, %fd279;
	fma.rn.f64 	%fd281, %fd278, %fd278, %fd280;
	sub.f64 	%fd282, %fd274, %fd277;
	fma.rn.f64 	%fd283, %fd282, %fd282, %fd281;
	sqrt.rn.f64 	%fd284, %fd283;
	div.rn.f64 	%fd285, %fd284, %fd7;
	cvt.rzi.s32.f64 	%r202, %fd285;
	shl.b32 	%r203, %r202, 3;
	add.s32 	%r204, %r8, %r203;
	atom.shared.add.u64 	%rd56, [%r204], 1;
	add.s32 	%r240, %r240, 2;
$L__BB0_40:
	and.b32  	%r205, %r49, 1;
	setp.eq.b32 	%p33, %r205, 1;
	not.pred 	%p34, %p33;
	@%p34 bra 	$L__BB0_42;
	ld.shared.f64 	%fd286, [%r25];
	ld.shared.f64 	%fd287, [%r26];
	ld.shared.f64 	%fd288, [%r27];
	shl.b32 	%r206, %r240, 3;
	mov.u32 	%r207, shared_mem;
	add.s32 	%r208, %r207, %r206;
	ld.shared.f64 	%fd289, [%r208];
	add.s32 	%r209, %r6, %r206;
	ld.shared.f64 	%fd290, [%r209];
	add.s32 	%r210, %r208, %r7;
	ld.shared.f64 	%fd291, [%r210];
	sub.f64 	%fd292, %fd286, %fd289;
	sub.f64 	%fd293, %fd287, %fd290;
	mul.f64 	%fd294, %fd293, %fd293;
	fma.rn.f64 	%fd295, %fd292, %fd292, %fd294;
	sub.f64 	%fd296, %fd288, %fd291;
	fma.rn.f64 	%fd297, %fd296, %fd296, %fd295;
	sqrt.rn.f64 	%fd298, %fd297;
	div.rn.f64 	%fd299, %fd298, %fd7;
	cvt.rzi.s32.f64 	%r211, %fd299;
	shl.b32 	%r212, %r211, 3;
	add.s32 	%r213, %r8, %r212;
	atom.shared.add.u64 	%rd57, [%r213], 1;
$L__BB0_42:
	bar.sync 	0;
$L__BB0_43:
	@%p4 bra 	$L__BB0_55;
	and.b32  	%r67, %r84, 7;
	setp.lt.u32 	%p36, %r84, 8;
	mov.b32 	%r245, 0;
	@%p36 bra 	$L__BB0_47;
	and.b32  	%r245, %r84, 2147483640;
	neg.s32 	%r243, %r245;
	add.s64 	%rd96, %rd1, 32;
	mov.u32 	%r215, shared_mem;
	mad.lo.s32 	%r216, %r1, 24, %r215;
	add.s32 	%r242, %r216, 32;
$L__BB0_46:
	.pragma "nounroll";
	ld.shared.u64 	%rd58, [%r242+-32];
	atom.global.add.u64 	%rd59, [%rd96+-32], %rd58;
	ld.shared.u64 	%rd60, [%r242+-24];
	atom.global.add.u64 	%rd61, [%rd96+-24], %rd60;
	ld.shared.u64 	%rd62, [%r242+-16];
	atom.global.add.u64 	%rd63, [%rd96+-16], %rd62;
	ld.shared.u64 	%rd64, [%r242+-8];
	atom.global.add.u64 	%rd65, [%rd96+-8], %rd64;
	ld.shared.u64 	%rd66, [%r242];
	atom.global.add.u64 	%rd67, [%rd96], %rd66;
	ld.shared.u64 	%rd68, [%r242+8];
	atom.global.add.u64 	%rd69, [%rd96+8], %rd68;
	ld.shared.u64 	%rd70, [%r242+16];
	atom.global.add.u64 	%rd71, [%rd96+16], %rd70;
	ld.shared.u64 	%rd72, [%r242+24];
	atom.global.add.u64 	%rd73, [%rd96+24], %rd72;
	add.s32 	%r243, %r243, 8;
	add.s64 	%rd96, %rd96, 64;
	add.s32 	%r242, %r242, 64;
	setp.ne.s32 	%p37, %r243, 0;
	@%p37 bra 	$L__BB0_46;
$L__BB0_47:
	setp.eq.s32 	%p38, %r67, 0;
	@%p38 bra 	$L__BB0_55;
	and.b32  	%r76, %r84, 3;
	setp.lt.u32 	%p39, %r67, 4;
	@%p39 bra 	$L__BB0_50;
	mul.wide.u32 	%rd74, %r245, 8;
	add.s64 	%rd75, %rd1, %rd74;
	shl.b32 	%r217, %r245, 3;
	add.s32 	%r218, %r8, %r217;
	ld.shared.u64 	%rd76, [%r218];
	atom.global.add.u64 	%rd77, [%rd75], %rd76;
	ld.shared.u64 	%rd78, [%r218+8];
	atom.global.add.u64 	%rd79, [%rd75+8], %rd78;
	ld.shared.u64 	%rd80, [%r218+16];
	atom.global.add.u64 	%rd81, [%rd75+16], %rd80;
	ld.shared.u64 	%rd82, [%r218+24];
	atom.global.add.u64 	%rd83, [%rd75+24], %rd82;
	add.s32 	%r245, %r245, 4;
$L__BB0_50:
	setp.eq.s32 	%p40, %r76, 0;
	@%p40 bra 	$L__BB0_55;
	setp.eq.s32 	%p41, %r76, 1;
	@%p41 bra 	$L__BB0_53;
	mul.wide.u32 	%rd84, %r245, 8;
	add.s64 	%rd85, %rd1, %rd84;
	shl.b32 	%r219, %r245, 3;
	add.s32 	%r220, %r8, %r219;
	ld.shared.u64 	%rd86, [%r220];
	atom.global.add.u64 	%rd87, [%rd85], %rd86;
	ld.shared.u64 	%rd88, [%r220+8];
	atom.global.add.u64 	%rd89, [%rd85+8], %rd88;
	add.s32 	%r245, %r245, 2;
$L__BB0_53:
	and.b32  	%r221, %r84, 1;
	setp.eq.b32 	%p42, %r221, 1;
	not.pred 	%p43, %p42;
	@%p43 bra 	$L__BB0_55;
	mul.wide.u32 	%rd90, %r245, 8;
	add.s64 	%rd91, %rd1, %rd90;
	shl.b32 	%r222, %r245, 3;
	add.s32 	%r223, %r8, %r222;
	ld.shared.u64 	%rd92, [%r223];
	atom.global.add.u64 	%rd93, [%rd91], %rd92;
$L__BB0_55:
	ret;

}


// ===== COMPILED SASS (sm_100) =====

	.target	sm_100

	.elftype	@"ET_EXEC"


//--------------------- .note.nv.tkinfo           --------------------------
	.section	.note.nv.tkinfo,"",@"SHT_NOTE"
	.sectionflags	@"SHF_NOTE_NV_TKINFO"
	.tkinfo
        /*0018*/ 	.word	0x00000002
        /*0030*/ 	.string	""
        /*0030*/ 	.string	"ptxas"
        /*0030*/ 	.string	"Cuda compilation tools, release 13.0, V13.0.88"
        /*0030*/ 	.string	"Build cuda_13.0.r13.0/compiler.36424714_0"
        /*0030*/ 	.string	"-arch sm_100 -m 64 "



//--------------------- .note.nv.cuinfo           --------------------------
	.section	.note.nv.cuinfo,"",@"SHT_NOTE"
	.sectionflags	@"SHF_NOTE_NV_CUINFO"
        /*0018*/ 	.short	0x0002
        /*001a*/ 	.short	0x0064
        /*001c*/ 	.short	0x0082
	.zero		2


//--------------------- .nv.info                  --------------------------
	.section	.nv.info,"",@"SHT_CUDA_INFO"
	.align	4


	//----- nvinfo : EIATTR_REGCOUNT
	.align		4
        /*0000*/ 	.byte	0x04, 0x2f
        /*0002*/ 	.short	(.L_1 - .L_0)
	.align		4
.L_0:
        /*0004*/ 	.word	index@(_Z21PDH_baseline_paralleliiP16atom_coordinatesP10hist_entryii)
        /*0008*/ 	.word	0x0000002e


	//----- nvinfo : EIATTR_FRAME_SIZE
	.align		4
.L_1:
        /*000c*/ 	.byte	0x04, 0x11
        /*000e*/ 	.short	(.L_3 - .L_2)
	.align		4
.L_2:
        /*0010*/ 	.word	index@($__internal_1_$__cuda_sm20_dsqrt_rn_f64_mediumpath_v1)
        /*0014*/ 	.word	0x00000000


	//----- nvinfo : EIATTR_FRAME_SIZE
	.align		4
.L_3:
        /*0018*/ 	.byte	0x04, 0x11
        /*001a*/ 	.short	(.L_5 - .L_4)
	.align		4
.L_4:
        /*001c*/ 	.word	index@($__internal_0_$__cuda_sm20_div_rn_f64_full)
        /*0020*/ 	.word	0x00000000


	//----- nvinfo : EIATTR_FRAME_SIZE
	.align		4
.L_5:
        /*0024*/ 	.byte	0x04, 0x11
        /*0026*/ 	.short	(.L_7 - .L_6)
	.align		4
.L_6:
        /*0028*/ 	.word	index@(_Z21PDH_baseline_paralleliiP16atom_coordinatesP10hist_entryii)
        /*002c*/ 	.word	0x00000000


	//----- nvinfo : EIATTR_MIN_STACK_SIZE
	.align		4
.L_7:
        /*0030*/ 	.byte	0x04, 0x12
        /*0032*/ 	.short	(.L_9 - .L_8)
	.align		4
.L_8:
        /*0034*/ 	.word	index@(_Z21PDH_baseline_paralleliiP16atom_coordinatesP10hist_entryii)
        /*0038*/ 	.word	0x00000000
.L_9:


//--------------------- .nv.compat                --------------------------
	.section	.nv.compat,"",@"SHT_CUDA_COMPAT_INFO"
	.align	4
        /*0000*/ 	.byte	0x02, 0x09, 0x00, 0x00, 0x02, 0x02, 0x01, 0x00, 0x02, 0x05, 0x05, 0x00, 0x03, 0x07, 0x01, 0x01
        /*0010*/ 	.byte	0x02, 0x03, 0x00, 0x00, 0x02, 0x06, 0x01, 0x00, 0x04, 0x0b, 0x08, 0x00, 0x01, 0x00, 0x00, 0x00
        /*0020*/ 	.byte	0x00, 0x00, 0x00, 0x00


//--------------------- .nv.info._Z21PDH_baseline_paralleliiP16atom_coordinatesP10hist_entryii --------------------------
	.section	.nv.info._Z21PDH_baseline_paralleliiP16atom_coordinatesP10hist_entryii,"",@"SHT_CUDA_INFO"
	.sectionflags	@""
	.align	4


	//----- nvinfo : EIATTR_CUDA_API_VERSION
	.align		4
        /*0000*/ 	.byte	0x04, 0x37
        /*0002*/ 	.short	(.L_11 - .L_10)
.L_10:
        /*0004*/ 	.word	0x00000082


	//----- nvinfo : EIATTR_KPARAM_INFO
	.align		4
.L_11:
        /*0008*/ 	.byte	0x04, 0x17
        /*000a*/ 	.short	(.L_13 - .L_12)
.L_12:
        /*000c*/ 	.word	0x00000000
        /*0010*/ 	.short	0x0005
        /*0012*/ 	.short	0x001c
        /*0014*/ 	.byte	0x00, 0xf0, 0x11, 0x00


	//----- nvinfo : EIATTR_KPARAM_INFO
	.align		4
.L_13:
        /*0018*/ 	.byte	0x04, 0x17
        /*001a*/ 	.short	(.L_15 - .L_14)
.L_14:
        /*001c*/ 	.word	0x00000000
        /*0020*/ 	.short	0x0004
        /*0022*/ 	.short	0x0018
        /*0024*/ 	.byte	0x00, 0xf0, 0x11, 0x00


	//----- nvinfo : EIATTR_KPARAM_INFO
	.align		4
.L_15:
        /*0028*/ 	.byte	0x04, 0x17
        /*002a*/ 	.short	(.L_17 - .L_16)
.L_16:
        /*002c*/ 	.word	0x00000000
        /*0030*/ 	.short	0x0003
        /*0032*/ 	.short	0x0010
        /*0034*/ 	.byte	0x00, 0xf5, 0x21, 0x00


	//----- nvinfo : EIATTR_KPARAM_INFO
	.align		4
.L_17:
        /*0038*/ 	.byte	0x04, 0x17
        /*003a*/ 	.short	(.L_19 - .L_18)
.L_18:
        /*003c*/ 	.word	0x00000000
        /*0040*/ 	.short	0x0002
        /*0042*/ 	.short	0x0008
        /*0044*/ 	.byte	0x00, 0xf5, 0x21, 0x00


	//----- nvinfo : EIATTR_KPARAM_INFO
	.align		4
.L_19:
        /*0048*/ 	.byte	0x04, 0x17
        /*004a*/ 	.short	(.L_21 - .L_20)
.L_20:
        /*004c*/ 	.word	0x00000000
        /*0050*/ 	.short	0x0001
        /*0052*/ 	.short	0x0004
        /*0054*/ 	.byte	0x00, 0xf0, 0x11, 0x00


	//----- nvinfo : EIATTR_KPARAM_INFO
	.align		4
.L_21:
        /*0058*/ 	.byte	0x04, 0x17
        /*005a*/ 	.short	(.L_23 - .L_22)
.L_22:
        /*005c*/ 	.word	0x00000000
        /*0060*/ 	.short	0x0000
        /*0062*/ 	.short	0x0000
        /*0064*/ 	.byte	0x00, 0xf0, 0x11, 0x00


	//----- nvinfo : EIATTR_SPARSE_MMA_MASK
	.align		4
.L_23:
        /*0068*/ 	.byte	0x03, 0x50
        /*006a*/ 	.short	0x0000


	//----- nvinfo : EIATTR_MAXREG_COUNT
	.align		4
        /*006c*/ 	.byte	0x03, 0x1b
        /*006e*/ 	.short	0x00ff


	//----- nvinfo : EIATTR_NUM_BARRIERS
	.align		4
        /*0070*/ 	.byte	0x02, 0x4c
        /*0072*/ 	.byte	0x01
	.zero		1


	//----- nvinfo : EIATTR_MERCURY_ISA_VERSION
	.align		4
        /*0074*/ 	.byte	0x03, 0x5f
        /*0076*/ 	.short	0x0101


	//----- nvinfo : EIATTR_INT_WARP_WIDE_INSTR_OFFSETS
	.align		4
        /*0078*/ 	.byte	0x04, 0x31
        /*007a*/ 	.short	(.L_25 - .L_24)


	//   ....[0]....
.L_24:
        /*007c*/ 	.word	0x00006d20


	//   ....[1]....
        /*0080*/ 	.word	0x00006f40


	//   ....[2]....
        /*0084*/ 	.word	0x00007080


	//----- nvinfo : EIATTR_VRC_CTA_INIT_COUNT
	.align		4
.L_25:
        /*0088*/ 	.byte	0x02, 0x4a
	.zero		1
	.zero		1


	//----- nvinfo : EIATTR_EXIT_INSTR_OFFSETS
	.align		4
        /*008c*/ 	.byte	0x04, 0x1c
        /*008e*/ 	.short	(.L_27 - .L_26)


	//   ....[0]....
.L_26:
        /*0090*/ 	.word	0x000069d0


	//   ....[1]....
        /*0094*/ 	.word	0x00006ca0


	//   ....[2]....
        /*0098*/ 	.word	0x00006ec0


	//   ....[3]....
        /*009c*/ 	.word	0x00007040


	//   ....[4]....
        /*00a0*/ 	.word	0x00007120


	//----- nvinfo : EIATTR_CRS_STACK_SIZE
	.align		4
.L_27:
        /*00a4*/ 	.byte	0x04, 0x1e
        /*00a6*/ 	.short	(.L_29 - .L_28)
.L_28:
        /*00a8*/ 	.word	0x00000000


	//----- nvinfo : EIATTR_CBANK_PARAM_SIZE
	.align		4
.L_29:
        /*00ac*/ 	.byte	0x03, 0x19
        /*00ae*/ 	.short	0x0020


	//----- nvinfo : EIATTR_PARAM_CBANK
	.align		4
        /*00b0*/ 	.byte	0x04, 0x0a
        /*00b2*/ 	.short	(.L_31 - .L_30)
	.align		4
.L_30:
        /*00b4*/ 	.word	index@(.nv.constant0._Z21PDH_baseline_paralleliiP16atom_coordinatesP10hist_entryii)
        /*00b8*/ 	.short	0x0380
        /*00ba*/ 	.short	0x0020


	//----- nvinfo : EIATTR_SW_WAR
	.align		4
.L_31:
        /*00bc*/ 	.byte	0x04, 0x36
        /*00be*/ 	.short	(.L_33 - .L_32)
.L_32:
        /*00c0*/ 	.word	0x00000008
.L_33:


//--------------------- .nv.callgraph             --------------------------
	.section	.nv.callgraph,"",@"SHT_CUDA_CALLGRAPH"
	.align	4
	.sectionentsize	8
	.align		4
        /*0000*/ 	.word	0x00000000
	.align		4
        /*0004*/ 	.word	0xffffffff
	.align		4
        /*0008*/ 	.word	0x00000000
	.align		4
        /*000c*/ 	.word	0xfffffffe
	.align		4
        /*0010*/ 	.word	0x00000000
	.align		4
        /*0014*/ 	.word	0xfffffffd
	.align		4
        /*0018*/ 	.word	0x00000000
	.align		4
        /*001c*/ 	.word	0xfffffffc


//--------------------- .text._Z21PDH_baseline_paralleliiP16atom_coordinatesP10hist_entryii --------------------------
	.section	.text._Z21PDH_baseline_paralleliiP16atom_coordinatesP10hist_entryii,"ax",@progbits
	.align	128
        .global         _Z21PDH_baseline_paralleliiP16atom_coordinatesP10hist_entryii
        .type           _Z21PDH_baseline_paralleliiP16atom_coordinatesP10hist_entryii,@function
        .size           _Z21PDH_baseline_paralleliiP16atom_coordinatesP10hist_entryii,(.L_x_169 - _Z21PDH_baseline_paralleliiP16atom_coordinatesP10hist_entryii)
        .other          _Z21PDH_baseline_paralleliiP16atom_coordinatesP10hist_entryii,@"STO_CUDA_ENTRY STV_DEFAULT"
_Z21PDH_baseline_paralleliiP16atom_coordinatesP10hist_entryii:
.text._Z21PDH_baseline_paralleliiP16atom_coordinatesP10hist_entryii:
[----:B------:R-:W-:Y:S01]  /*0000*/  LDC R1, c[0x0][0x37c] ;  /* 0x0000df00ff017b82 */ /* 0x000fe20000000800 */
[----:B------:R-:W0:Y:S07]  /*0010*/  S2R R7, SR_TID.X ;  /* 0x0000000000077919 */ /* 0x000e2e0000002100 */
[----:B------:R-:W1:Y:S01]  /*0020*/  LDC R9, c[0x0][0x39c] ;  /* 0x0000e700ff097b82 */ /* 0x000e620000000800 */
[----:B------:R-:W-:Y:S01]  /*0030*/  MOV R0, 0x400 ;  /* 0x0000040000007802 */ /* 0x000fe20000000f00 */
[----:B------:R-:W-:Y:S01]  /*0040*/  BSSY.RECONVERGENT B0, `(.L_x_0) ;  /* 0x0000048000007945 */ /* 0x000fe20003800200 */
[----:B------:R-:W2:Y:S05]  /*0050*/  S2R R3, SR_CgaCtaId ;  /* 0x0000000000037919 */ /* 0x000eaa0000008800 */
[----:B------:R-:W3:Y:S08]  /*0060*/  S2UR UR8, SR_CTAID.X ;  /* 0x00000000000879c3 */ /* 0x000ef00000002500 */
[----:B------:R-:W3:Y:S01]  /*0070*/  LDC R14, c[0x0][0x360] ;  /* 0x0000d800ff0e7b82 */ /* 0x000ee20000000800 */
[----:B-1----:R-:W-:-:S04]  /*0080*/  ISETP.GT.AND P0, PT, R9, RZ, PT ;  /* 0x000000ff0900720c */ /* 0x002fc80003f04270 */
[----:B0-----:R-:W-:Y:S02]  /*0090*/  ISETP.EQ.AND P0, PT, R7, RZ, P0 ;  /* 0x000000ff0700720c */ /* 0x001fe40000702270 */
[----:B--2---:R-:W-:Y:S01]  /*00a0*/  LEA R0, R3, R0, 0x18 ;  /* 0x0000000003007211 */ /* 0x004fe200078ec0ff */
[----:B---3--:R-:W-:-:S04]  /*00b0*/  IMAD R6, R14, UR8, RZ ;  /* 0x000000080e067c24 */ /* 0x008fc8000f8e02ff */
[----:B------:R-:W-:Y:S02]  /*00c0*/  IMAD R5, R14, 0x8, R0 ;  /* 0x000000080e057824 */ /* 0x000fe400078e0200 */
[----:B------:R-:W-:Y:S02]  /*00d0*/  IMAD.IADD R15, R6, 0x1, R7 ;  /* 0x00000001060f7824 */ /* 0x000fe400078e0207 */
[----:B------:R-:W-:Y:S02]  /*00e0*/  IMAD R4, R14, 0x10, R5 ;  /* 0x000000100e047824 */ /* 0x000fe400078e0205 */
[----:B------:R-:W-:Y:S05]  /*00f0*/  @!P0 BRA `(.L_x_1) ;  /* 0x0000000000f08947 */ /* 0x000fea0003800000 */
[C---:B------:R-:W-:Y:S01]  /*0100*/  ISETP.GE.U32.AND P1, PT, R9.reuse, 0x10, PT ;  /* 0x000000100900780c */ /* 0x040fe20003f26070 */
[----:B------:R-:W-:Y:S01]  /*0110*/  HFMA2 R3, -RZ, RZ, 0, 0 ;  /* 0x00000000ff037431 */ /* 0x000fe200000001ff */
[----:B------:R-:W-:-:S04]  /*0120*/  LOP3.LUT R10, R9, 0xf, RZ, 0xc0, !PT ;  /* 0x0000000f090a7812 */ /* 0x000fc800078ec0ff */
[----:B------:R-:W-:-:S07]  /*0130*/  ISETP.NE.AND P2, PT, R10, RZ, PT ;  /* 0x000000ff0a00720c */ /* 0x000fce0003f45270 */
[----:B------:R-:W-:Y:S06]  /*0140*/  @!P1 BRA `(.L_x_2) ;  /* 0x0000000000589947 */ /* 0x000fec0003800000 */
[----:B------:R-:W-:Y:S01]  /*0150*/  LOP3.LUT R3, R9, 0x7ffffff0, RZ, 0xc0, !PT ;  /* 0x7ffffff009037812 */ /* 0x000fe200078ec0ff */
[----:B------:R-:W-:-:S07]  /*0160*/  IMAD.MOV.U32 R2, RZ, RZ, RZ ;  /* 0x000000ffff027224 */ /* 0x000fce00078e00ff */
.L_x_3:
[C---:B0-----:R-:W-:Y:S02]  /*0170*/  IMAD R8, R2.reuse, 0x8, R4 ;  /* 0x0000000802087824 */ /* 0x041fe400078e0204 */
[----:B------:R-:W-:-:S03]  /*0180*/  VIADD R2, R2, 0x10 ;  /* 0x0000001002027836 */ /* 0x000fc60000000000 */
[----:B------:R0:W-:Y:S02]  /*0190*/  STS.64 [R8], RZ ;  /* 0x000000ff08007388 */ /* 0x0001e40000000a00 */
[----:B------:R-:W-:Y:S02]  /*01a0*/  ISETP.NE.AND P1, PT, R2, R3, PT ;  /* 0x000000030200720c */ /* 0x000fe40003f25270 */
[----:B------:R0:W-:Y:S04]  /*01b0*/  STS.64 [R8+0x8], RZ ;  /* 0x000008ff08007388 */ /* 0x0001e80000000a00 */
        /* <DEDUP_REMOVED lines=13> */
[----:B------:R0:W-:Y:S01]  /*0290*/  STS.64 [R8+0x78], RZ ;  /* 0x000078ff08007388 */ /* 0x0001e20000000a00 */
[----:B------:R-:W-:Y:S05]  /*02a0*/  @P1 BRA `(.L_x_3) ;  /* 0xfffffffc00b01947 */ /* 0x000fea000383ffff */
.L_x_2:
[----:B------:R-:W-:Y:S05]  /*02b0*/  @!P2 BRA `(.L_x_1) ;  /* 0x000000000080a947 */ /* 0x000fea0003800000 */
[----:B------:R-:W-:Y:S02]  /*02c0*/  ISETP.GE.U32.AND P1, PT, R10, 0x8, PT ;  /* 0x000000080a00780c */ /* 0x000fe40003f26070 */
[----:B0-----:R-:W-:-:S04]  /*02d0*/  LOP3.LUT R8, R9, 0x7, RZ, 0xc0, !PT ;  /* 0x0000000709087812 */ /* 0x001fc800078ec0ff */
[----:B------:R-:W-:-:S07]  /*02e0*/  ISETP.NE.AND P2, PT, R8, RZ, PT ;  /* 0x000000ff0800720c */ /* 0x000fce0003f45270 */
[----:B------:R-:W-:Y:S06]  /*02f0*/  @!P1 BRA `(.L_x_4) ;  /* 0x0000000000289947 */ /* 0x000fec0003800000 */
[C---:B------:R-:W-:Y:S01]  /*0300*/  LEA R2, R3.reuse, R4, 0x3 ;  /* 0x0000000403027211 */ /* 0x040fe200078e18ff */
[----:B------:R-:W-:-:S04]  /*0310*/  VIADD R3, R3, 0x8 ;  /* 0x0000000803037836 */ /* 0x000fc80000000000 */
[----:B------:R0:W-:Y:S04]  /*0320*/  STS.64 [R2], RZ ;  /* 0x000000ff02007388 */ /* 0x0001e80000000a00 */
[----:B------:R0:W-:Y:S04]  /*0330*/  STS.64 [R2+0x8], RZ ;  /* 0x000008ff02007388 */ /* 0x0001e80000000a00 */
[----:B------:R0:W-:Y:S04]  /*0340*/  STS.64 [R2+0x10], RZ ;  /* 0x000010ff02007388 */ /* 0x0001e80000000a00 */
[----:B------:R0:W-:Y:S04]  /*0350*/  STS.64 [R2+0x18], RZ ;  /* 0x000018ff02007388 */ /* 0x0001e80000000a00 */
[----:B------:R0:W-:Y:S04]  /*0360*/  STS.64 [R2+0x20], RZ ;  /* 0x000020ff02007388 */ /* 0x0001e80000000a00 */
[----:B------:R0:W-:Y:S04]  /*0370*/  STS.64 [R2+0x28], RZ ;  /* 0x000028ff02007388 */ /* 0x0001e80000000a00 */
[----:B------:R0:W-:Y:S04]  /*0380*/  STS.64 [R2+0x30], RZ ;  /* 0x000030ff02007388 */ /* 0x0001e80000000a00 */
[----:B------:R0:W-:Y:S02]  /*0390*/  STS.64 [R2+0x38], RZ ;  /* 0x000038ff02007388 */ /* 0x0001e40000000a00 */
.L_x_4:
[----:B------:R-:W-:Y:S05]  /*03a0*/  @!P2 BRA `(.L_x_1) ;  /* 0x000000000044a947 */ /* 0x000fea0003800000 */
[----:B------:R-:W-:Y:S02]  /*03b0*/  ISETP.GE.U32.AND P1, PT, R8, 0x4, PT ;  /* 0x000000040800780c */ /* 0x000fe40003f26070 */
[----:B0-----:R-:W-:-:S04]  /*03c0*/  LOP3.LUT R2, R9, 0x3, RZ, 0xc0, !PT ;  /* 0x0000000309027812 */ /* 0x001fc800078ec0ff */
[----:B------:R-:W-:-:S07]  /*03d0*/  ISETP.NE.AND P2, PT, R2, RZ, PT ;  /* 0x000000ff0200720c */ /* 0x000fce0003f45270 */
[C---:B------:R-:W-:Y:S02]  /*03e0*/  @P1 IMAD R8, R3.reuse, 0x8, R4 ;  /* 0x0000000803081824 */ /* 0x040fe400078e0204 */
[----:B------:R-:W-:-:S03]  /*03f0*/  @P1 VIADD R3, R3, 0x4 ;  /* 0x0000000403031836 */ /* 0x000fc60000000000 */
[----:B------:R1:W-:Y:S04]  /*0400*/  @P1 STS.64 [R8], RZ ;  /* 0x000000ff08001388 */ /* 0x0003e80000000a00 */
[----:B------:R1:W-:Y:S04]  /*0410*/  @P1 STS.64 [R8+0x8], RZ ;  /* 0x000008ff08001388 */ /* 0x0003e80000000a00 */
[----:B------:R1:W-:Y:S04]  /*0420*/  @P1 STS.64 [R8+0x10], RZ ;  /* 0x000010ff08001388 */ /* 0x0003e80000000a00 */
[----:B------:R1:W-:Y:S01]  /*0430*/  @P1 STS.64 [R8+0x18], RZ ;  /* 0x000018ff08001388 */ /* 0x0003e20000000a00 */
[----:B------:R-:W-:Y:S05]  /*0440*/  @!P2 BRA `(.L_x_1) ;  /* 0x00000000001ca947 */ /* 0x000fea0003800000 */
[----:B------:R-:W-:-:S05]  /*0450*/  UMOV UR4, URZ ;  /* 0x000000ff00047c82 */ /* 0x000fca0008000000 */
.L_x_5:
[C---:B-1----:R-:W-:Y:S01]  /*0460*/  LEA R8, R3.reuse, R4, 0x3 ;  /* 0x0000000403087211 */ /* 0x042fe200078e18ff */
[----:B------:R-:W-:Y:S01]  /*0470*/  UIADD3 UR4, UPT, UPT, UR4, 0x1, URZ ;  /* 0x0000000104047890 */ /* 0x000fe2000fffe0ff */
[----:B------:R-:W-:-:S03]  /*0480*/  VIADD R3, R3, 0x1 ;  /* 0x0000000103037836 */ /* 0x000fc60000000000 */
[----:B------:R2:W-:Y:S02]  /*0490*/  STS.64 [R8], RZ ;  /* 0x000000ff08007388 */ /* 0x0005e40000000a00 */
[----:B------:R-:W-:-:S13]  /*04a0*/  ISETP.NE.AND P1, PT, R2, UR4, PT ;  /* 0x0000000402007c0c */ /* 0x000fda000bf25270 */
[----:B--2---:R-:W-:Y:S05]  /*04b0*/  @P1 BRA `(.L_x_5) ;  /* 0xfffffffc00e81947 */ /* 0x004fea000383ffff */
.L_x_1:
[----:B------:R-:W-:Y:S05]  /*04c0*/  BSYNC.RECONVERGENT B0 ;  /* 0x0000000000007941 */ /* 0x000fea0003800200 */
.L_x_0:
[----:B------:R-:W2:Y:S01]  /*04d0*/  LDCU UR9, c[0x0][0x380] ;  /* 0x00007000ff0977ac */ /* 0x000ea20008000800 */
[----:B------:R-:W3:Y:S01]  /*04e0*/  LDCU.64 UR6, c[0x0][0x358] ;  /* 0x00006b00ff0677ac */ /* 0x000ee20008000a00 */
[----:B------:R-:W-:Y:S01]  /*04f0*/  BAR.SYNC.DEFER_BLOCKING 0x0 ;  /* 0x0000000000007b1d */ /* 0x000fe20000010000 */
[----:B--2---:R-:W-:-:S13]  /*0500*/  ISETP.GE.AND P1, PT, R15, UR9, PT ;  /* 0x000000090f007c0c */ /* 0x004fda000bf26270 */
[----:B---3--:R-:W-:Y:S05]  /*0510*/  @P1 BRA `(.L_x_6) ;  /* 0x00000064002c1947 */ /* 0x008fea0003800000 */
[----:B------:R-:W0:Y:S01]  /*0520*/  LDC.64 R10, c[0x0][0x388] ;  /* 0x0000e200ff0a7b82 */ /* 0x000e220000000a00 */
[----:B------:R-:W2:Y:S01]  /*0530*/  LDCU UR10, c[0x0][0x398] ;  /* 0x00007300ff0a77ac */ /* 0x000ea20008000800 */
[----:B0-----:R-:W1:Y:S04]  /*0540*/  LDG.E.64 R2, desc[UR6][R10.64] ;  /* 0x000000060a027981 */ /* 0x001e68000c1e1b00 */
[----:B------:R-:W3:Y:S04]  /*0550*/  LDG.E.64 R12, desc[UR6][R10.64+0x8] ;  /* 0x000008060a0c7981 */ /* 0x000ee8000c1e1b00 */
[----:B------:R-:W4:Y:S01]  /*0560*/  LDG.E.64 R16, desc[UR6][R10.64+0x10] ;  /* 0x000010060a107981 */ /* 0x000f22000c1e1b00 */
[----:B------:R-:W-:-:S02]  /*0570*/  UIADD3 UR5, UPT, UPT, UR8, 0x1, URZ ;  /* 0x0000000108057890 */ /* 0x000fc4000fffe0ff */
[----:B--2---:R-:W-:Y:S02]  /*0580*/  UIADD3 UR4, UPT, UPT, UR10, -0x1, URZ ;  /* 0xffffffff0a047890 */ /* 0x004fe4000fffe0ff */
[----:B------:R-:W-:Y:S01]  /*0590*/  UISETP.GE.AND UP0, UPT, UR5, UR10, UPT ;  /* 0x0000000a0500728c */ /* 0x000fe2000bf06270 */
[----:B-1----:R-:W-:-:S06]  /*05a0*/  IMAD.WIDE R8, R15, 0x8, R2 ;  /* 0x000000080f087825 */ /* 0x002fcc00078e0202 */
[----:B------:R-:W5:Y:S01]  /*05b0*/  LD.E.64 R8, desc[UR6][R8.64] ;  /* 0x0000000608087980 */ /* 0x000f62000c101b00 */
[----:B------:R-:W-:Y:S01]  /*05c0*/  UISETP.GE.U32.OR UP0, UPT, UR8, UR4, UP0 ;  /* 0x000000040800728c */ /* 0x000fe20008706470 */
[C---:B------:R-:W-:Y:S02]  /*05d0*/  IMAD R3, R7.reuse, 0x8, R0 ;  /* 0x0000000807037824 */ /* 0x040fe400078e0200 */
[----:B------:R-:W-:Y:S02]  /*05e0*/  IMAD R2, R7, 0x8, R5 ;  /* 0x0000000807027824 */ /* 0x000fe400078e0205 */
[----:B---3--:R-:W-:Y:S01]  /*05f0*/  IMAD.WIDE R22, R15, 0x8, R12 ;  /* 0x000000080f167825 */ /* 0x008fe200078e020c */
[----:B------:R-:W-:-:S03]  /*0600*/  LEA R0, R14, R3, 0x4 ;  /* 0x000000030e007211 */ /* 0x000fc600078e20ff */
[----:B----4-:R-:W-:Y:S01]  /*0610*/  IMAD.WIDE R10, R15, 0x8, R16 ;  /* 0x000000080f0a7825 */ /* 0x010fe200078e0210 */
[----:B------:R-:W-:Y:S06]  /*0620*/  BRA.U UP0, `(.L_x_7) ;  /* 0x0000002100307547 */ /* 0x000fec000b800000 */
[----:B------:R-:W5:Y:S01]  /*0630*/  LD.E.64 R22, desc[UR6][R22.64] ;  /* 0x0000000616167980 */ /* 0x000f62000c101b00 */
[----:B------:R-:W0:Y:S03]  /*0640*/  LDCU UR4, c[0x0][0x384] ;  /* 0x00007080ff0477ac */ /* 0x000e260008000800 */
[----:B------:R-:W5:Y:S01]  /*0650*/  LD.E.64 R10, desc[UR6][R10.64] ;  /* 0x000000060a0a7980 */ /* 0x000f62000c101b00 */
[----:B------:R-:W-:Y:S01]  /*0660*/  IMAD.U32 R15, RZ, RZ, UR5 ;  /* 0x00000005ff0f7e24 */ /* 0x000fe2000f8e00ff */
[----:B------:R-:W-:Y:S01]  /*0670*/  IADD3 R21, PT, PT, -R6, UR9, -R14 ;  /* 0x0000000906157c10 */ /* 0x000fe2000fffe90e */
[----:B0-----:R-:W0:Y:S06]  /*0680*/  I2F.F64 R12, UR4 ;  /* 0x00000004000c7d12 */ /* 0x001e2c0008201c00 */
.L_x_55:
[----:B------:R-:W1:Y:S01]  /*0690*/  LDC R28, c[0x0][0x380] ;  /* 0x0000e000ff1c7b82 */ /* 0x000e620000000800 */
[----:B------:R-:W-:-:S04]  /*06a0*/  IMAD R20, R14, R15, RZ ;  /* 0x0000000f0e147224 */ /* 0x000fc800078e02ff */
[----:B------:R-:W-:-:S05]  /*06b0*/  IMAD.IADD R29, R7, 0x1, R20 ;  /* 0x00000001071d7824 */ /* 0x000fca00078e0214 */
[----:B-1----:R-:W-:-:S13]  /*06c0*/  ISETP.GE.AND P1, PT, R29, R28, PT ;  /* 0x0000001c1d00720c */ /* 0x002fda0003f26270 */
[----:B------:R-:W1:Y:S02]  /*06d0*/  @!P1 LDC.64 R16, c[0x0][0x388] ;  /* 0x0000e200ff109b82 */ /* 0x000e640000000a00 */
[----:B-1----:R-:W2:Y:S04]  /*06e0*/  @!P1 LDG.E.64 R18, desc[UR6][R16.64] ;  /* 0x0000000610129981 */ /* 0x002ea8000c1e1b00 */
[----:B------:R-:W3:Y:S04]  /*06f0*/  @!P1 LDG.E.64 R24, desc[UR6][R16.64+0x8] ;  /* 0x0000080610189981 */ /* 0x000ee8000c1e1b00 */
[----:B------:R-:W4:Y:S01]  /*0700*/  @!P1 LDG.E.64 R26, desc[UR6][R16.64+0x10] ;  /* 0x00001006101a9981 */ /* 0x000f22000c1e1b00 */
[----:B--2---:R-:W-:-:S06]  /*0710*/  @!P1 IMAD.WIDE R18, R29, 0x8, R18 ;  /* 0x000000081d129825 */ /* 0x004fcc00078e0212 */
[----:B------:R-:W2:Y:S01]  /*0720*/  @!P1 LD.E.64 R18, desc[UR6][R18.64] ;  /* 0x0000000612129980 */ /* 0x000ea2000c101b00 */
[----:B---3--:R-:W-:-:S03]  /*0730*/  @!P1 IMAD.WIDE R24, R29, 0x8, R24 ;  /* 0x000000081d189825 */ /* 0x008fc600078e0218 */
[----:B--2---:R1:W-:Y:S04]  /*0740*/  @!P1 STS.64 [R3], R18 ;  /* 0x0000001203009388 */ /* 0x0043e80000000a00 */
[----:B------:R-:W2:Y:S01]  /*0750*/  @!P1 LD.E.64 R24, desc[UR6][R24.64] ;  /* 0x0000000618189980 */ /* 0x000ea2000c101b00 */
[----:B----4-:R-:W-:Y:S01]  /*0760*/  @!P1 IMAD.WIDE R26, R29, 0x8, R26 ;  /* 0x000000081d1a9825 */ /* 0x010fe200078e021a */
[----:B------:R-:W-:Y:S05]  /*0770*/  YIELD ;  /* 0x0000000000007946 */ /* 0x000fea0003800000 */
[----:B------:R-:W3:Y:S01]  /*0780*/  LDCU UR4, c[0x0][0x398] ;  /* 0x00007300ff0477ac */ /* 0x000ee20008000800 */
[----:B--2---:R1:W-:Y:S04]  /*0790*/  @!P1 STS.64 [R2], R24 ;  /* 0x0000001802009388 */ /* 0x0043e80000000a00 */
[----:B------:R-:W2:Y:S01]  /*07a0*/  @!P1 LD.E.64 R26, desc[UR6][R26.64] ;  /* 0x000000061a1a9980 */ /* 0x000ea2000c101b00 */
[----:B------:R-:W-:-:S05]  /*07b0*/  VIADD R15, R15, 0x1 ;  /* 0x000000010f0f7836 */ /* 0x000fca0000000000 */
[----:B---3--:R-:W-:Y:S01]  /*07c0*/  ISETP.NE.AND P2, PT, R15, UR4, PT ;  /* 0x000000040f007c0c */ /* 0x008fe2000bf45270 */
[----:B------:R-:W-:Y:S05]  /*07d0*/  WARPSYNC.ALL ;  /* 0x0000000000007948 */ /* 0x000fea0003800000 */
[----:B--2---:R1:W-:Y:S01]  /*07e0*/  @!P1 STS.64 [R0], R26 ;  /* 0x0000001a00009388 */ /* 0x0043e20000000a00 */
[----:B------:R-:W-:Y:S01]  /*07f0*/  BAR.SYNC.DEFER_BLOCKING 0x0 ;  /* 0x0000000000007b1d */ /* 0x000fe20000010000 */
[----:B------:R-:W-:-:S13]  /*0800*/  ISETP.NE.AND P1, PT, R20, R28, PT ;  /* 0x0000001c1400720c */ /* 0x000fda0003f25270 */
[----:B-1----:R-:W-:Y:S05]  /*0810*/  @!P1 BRA `(.L_x_8) ;  /* 0x0000001c00889947 */ /* 0x002fea0003800000 */
[----:B------:R-:W-:Y:S01]  /*0820*/  VIMNMX.U32 R20, PT, PT, R14, R21, PT ;  /* 0x000000150e147248 */ /* 0x000fe20003fe0000 */
[----:B------:R-:W-:Y:S01]  /*0830*/  BSSY B0, `(.L_x_9) ;  /* 0x000010f000007945 */ /* 0x000fe20003800000 */
[----:B------:R-:W-:Y:S02]  /*0840*/  HFMA2 R24, -RZ, RZ, 0, 0 ;  /* 0x00000000ff187431 */ /* 0x000fe400000001ff */
[C---:B------:R-:W-:Y:S02]  /*0850*/  ISETP.GE.U32.AND P1, PT, R20.reuse, 0x4, PT ;  /* 0x000000041400780c */ /* 0x040fe40003f26070 */
[----:B------:R-:W-:-:S11]  /*0860*/  VIMNMX.U32 R20, PT, PT, R20, 0x1, !PT ;  /* 0x0000000114147848 */ /* 0x000fd60007fe0000 */
[----:B------:R-:W-:Y:S05]  /*0870*/  @!P1 BRA `(.L_x_10) ;  /* 0x0000001000289947 */ /* 0x000fea0003800000 */
[----:B------:R-:W1:Y:S01]  /*0880*/  S2UR UR5, SR_CgaCtaId ;  /* 0x00000000000579c3 */ /* 0x000e620000008800 */
[----:B------:R-:W-:Y:S01]  /*0890*/  UMOV UR4, 0x400 ;  /* 0x0000040000047882 */ /* 0x000fe20000000000 */
[----:B------:R-:W-:-:S05]  /*08a0*/  LOP3.LUT R28, R20, 0xfffffffc, RZ, 0xc0, !PT ;  /* 0xfffffffc141c7812 */ /* 0x000fca00078ec0ff */
[----:B------:R-:W-:Y:S01]  /*08b0*/  IMAD.MOV R28, RZ, RZ, -R28 ;  /* 0x000000ffff1c7224 */ /* 0x000fe200078e0a1c */
[----:B-1----:R-:W-:-:S06]  /*08c0*/  ULEA UR4, UR5, UR4, 0x18 ;  /* 0x0000000405047291 */ /* 0x002fcc000f8ec0ff */
[----:B------:R-:W-:-:S07]  /*08d0*/  IMAD.U32 R25, RZ, RZ, UR4 ;  /* 0x00000004ff197e24 */ /* 0x000fce000f8e00ff */
.L_x_35:
[C---:B------:R-:W-:Y:S01]  /*08e0*/  IMAD R30, R14.reuse, 0x8, R25 ;  /* 0x000000080e1e7824 */ /* 0x040fe200078e0219 */
[----:B------:R-:W1:Y:S01]  /*08f0*/  LDS.64 R16, [R25] ;  /* 0x0000000019107984 */ /* 0x000e620000000a00 */
[----:B------:R-:W-:Y:S01]  /*0900*/  LEA R29, R14, R25, 0x4 ;  /* 0x000000190e1d7211 */ /* 0x000fe200078e20ff */
[----:B------:R-:W-:Y:S05]  /*0910*/  YIELD ;  /* 0x0000000000007946 */ /* 0x000fea0003800000 */
[----:B------:R-:W2:Y:S01]  /*0920*/  LDS.64 R26, [R30] ;  /* 0x000000001e1a7984 */ /* 0x000ea20000000a00 */
[----:B------:R-:W-:Y:S01]  /*0930*/  IADD3 R28, PT, PT, R28, 0x4, RZ ;  /* 0x000000041c1c7810 */ /* 0x000fe20007ffe0ff */
[----:B------:R-:W-:Y:S01]  /*0940*/  BSSY.RECONVERGENT B2, `(.L_x_11) ;  /* 0x0000021000027945 */ /* 0x000fe20003800200 */
[----:B------:R-:W-:Y:S01]  /*0950*/  LOP3.LUT R24, R20, 0x7fc, RZ, 0xc0, !PT ;  /* 0x000007fc14187812 */ /* 0x000fe200078ec0ff */
[----:B------:R-:W3:Y:S01]  /*0960*/  LDS.64 R18, [R29] ;  /* 0x000000001d127984 */ /* 0x000ee20000000a00 */
[----:B------:R-:W-:Y:S01]  /*0970*/  ISETP.NE.AND P3, PT, R28, RZ, PT ;  /* 0x000000ff1c00720c */ /* 0x000fe20003f65270 */
[----:B-1---5:R-:W-:-:S02]  /*0980*/  DADD R16, R8, -R16 ;  /* 0x0000000008107229 */ /* 0x022fc40000000810 */
[----:B--2---:R-:W-:Y:S02]  /*0990*/  DADD R26, R22, -R26 ;  /* 0x00000000161a7229 */ /* 0x004fe4000000081a */
[----:B---3--:R-:W-:-:S06]  /*09a0*/  DADD R18, R10, -R18 ;  /* 0x000000000a127229 */ /* 0x008fcc0000000812 */
[----:B------:R-:W-:-:S08]  /*09b0*/  DMUL R26, R26, R26 ;  /* 0x0000001a1a1a7228 */ /* 0x000fd00000000000 */
[----:B------:R-:W-:Y:S01]  /*09c0*/  DFMA R26, R16, R16, R26 ;  /* 0x00000010101a722b */ /* 0x000fe2000000001a */
[----:B------:R-:W-:Y:S02]  /*09d0*/  IMAD.MOV.U32 R16, RZ, RZ, 0x0 ;  /* 0x00000000ff107424 */ /* 0x000fe400078e00ff */
[----:B------:R-:W-:-:S05]  /*09e0*/  IMAD.MOV.U32 R17, RZ, RZ, 0x3fd80000 ;  /* 0x3fd80000ff117424 */ /* 0x000fca00078e00ff */
[----:B------:R-:W-:-:S06]  /*09f0*/  DFMA R36, R18, R18, R26 ;  /* 0x000000121224722b */ /* 0x000fcc000000001a */
[----:B------:R-:W1:Y:S04]  /*0a00*/  MUFU.RSQ64H R35, R37 ;  /* 0x0000002500237308 */ /* 0x000e680000001c00 */
[----:B------:R-:W-:-:S05]  /*0a10*/  VIADD R34, R37, 0xfcb00000 ;  /* 0xfcb0000025227836 */ /* 0x000fca0000000000 */
[----:B------:R-:W-:Y:S01]  /*0a20*/  ISETP.GE.U32.AND P1, PT, R34, 0x7ca00000, PT ;  /* 0x7ca000002200780c */ /* 0x000fe20003f26070 */
[----:B-1----:R-:W-:-:S08]  /*0a30*/  DMUL R18, R34, R34 ;  /* 0x0000002222127228 */ /* 0x002fd00000000000 */
[----:B------:R-:W-:-:S08]  /*0a40*/  DFMA R18, R36, -R18, 1 ;  /* 0x3ff000002412742b */ /* 0x000fd00000000812 */
[----:B------:R-:W-:Y:S02]  /*0a50*/  DFMA R16, R18, R16, 0.5 ;  /* 0x3fe000001210742b */ /* 0x000fe40000000010 */
[----:B------:R-:W-:-:S08]  /*0a60*/  DMUL R26, R34, R18 ;  /* 0x00000012221a7228 */ /* 0x000fd00000000000 */
[----:B------:R-:W-:-:S08]  /*0a70*/  DFMA R26, R16, R26, R34 ;  /* 0x0000001a101a722b */ /* 0x000fd00000000022 */
[----:B------:R-:W-:Y:S02]  /*0a80*/  DMUL R16, R36, R26 ;  /* 0x0000001a24107228 */ /* 0x000fe40000000000 */
[----:B------:R-:W-:Y:S02]  /*0a90*/  VIADD R19, R27, 0xfff00000 ;  /* 0xfff000001b137836 */ /* 0x000fe40000000000 */
[----:B------:R-:W-:-:S04]  /*0aa0*/  IMAD.MOV.U32 R18, RZ, RZ, R26 ;  /* 0x000000ffff127224 */ /* 0x000fc800078e001a */
[----:B------:R-:W-:-:S08]  /*0ab0*/  DFMA R32, R16, -R16, R36 ;  /* 0x800000101020722b */ /* 0x000fd00000000024 */
[----:B------:R-:W-:Y:S01]  /*0ac0*/  DFMA R40, R32, R18, R16 ;  /* 0x000000122028722b */ /* 0x000fe20000000010 */
[----:B------:R-:W-:Y:S10]  /*0ad0*/  @!P1 BRA `(.L_x_12) ;  /* 0x00000000001c9947 */ /* 0x000ff40003800000 */
[----:B------:R-:W-:Y:S01]  /*0ae0*/  IMAD.MOV.U32 R18, RZ, RZ, R16 ;  /* 0x000000ffff127224 */ /* 0x000fe200078e0010 */
[----:B------:R-:W-:Y:S01]  /*0af0*/  MOV R27, R33 ;  /* 0x00000021001b7202 */ /* 0x000fe20000000f00 */
[----:B------:R-:W-:Y:S01]  /*0b00*/  IMAD.MOV.U32 R31, RZ, RZ, R37 ;  /* 0x000000ffff1f7224 */ /* 0x000fe200078e0025 */
[----:B------:R-:W-:-:S07]  /*0b10*/  MOV R16, 0xb30 ;  /* 0x00000b3000107802 */ /* 0x000fce0000000f00 */
[----:B0-----:R-:W-:Y:S05]  /*0b20*/  CALL.REL.NOINC `($__internal_1_$__cuda_sm20_dsqrt_rn_f64_mediumpath_v1) ;  /* 0x0000006800e87944 */ /* 0x001fea0003c00000 */
[----:B------:R-:W-:Y:S02]  /*0b30*/  IMAD.MOV.U32 R40, RZ, RZ, R18 ;  /* 0x000000ffff287224 */ /* 0x000fe400078e0012 */
[----:B------:R-:W-:-:S07]  /*0b40*/  IMAD.MOV.U32 R41, RZ, RZ, R17 ;  /* 0x000000ffff297224 */ /* 0x000fce00078e0011 */
.L_x_12:
[----:B------:R-:W-:Y:S05]  /*0b50*/  BSYNC.RECONVERGENT B2 ;  /* 0x0000000000027941 */ /* 0x000fea0003800200 */
.L_x_11:
[----:B0-----:R-:W0:Y:S01]  /*0b60*/  MUFU.RCP64H R19, R13 ;  /* 0x0000000d00137308 */ /* 0x001e220000001800 */
[----:B------:R-:W-:Y:S01]  /*0b70*/  MOV R18, 0x1 ;  /* 0x0000000100127802 */ /* 0x000fe20000000f00 */
[----:B------:R-:W-:Y:S01]  /*0b80*/  BSSY.RECONVERGENT B2, `(.L_x_13) ;  /* 0x0000011000027945 */ /* 0x000fe20003800200 */
[----:B------:R-:W-:-:S04]  /*0b90*/  FSETP.GEU.AND P4, PT, |R41|, 6.5827683646048100446e-37, PT ;  /* 0x036000002900780b */ /* 0x000fc80003f8e200 */
[----:B0-----:R-:W-:-:S08]  /*0ba0*/  DFMA R16, -R12, R18, 1 ;  /* 0x3ff000000c10742b */ /* 0x001fd00000000112 */
[----:B------:R-:W-:-:S08]  /*0bb0*/  DFMA R16, R16, R16, R16 ;  /* 0x000000101010722b */ /* 0x000fd00000000010 */
[----:B------:R-:W-:-:S08]  /*0bc0*/  DFMA R16, R18, R16, R18 ;  /* 0x000000101210722b */ /* 0x000fd00000000012 */
[----:B------:R-:W-:-:S08]  /*0bd0*/  DFMA R26, -R12, R16, 1 ;  /* 0x3ff000000c1a742b */ /* 0x000fd00000000110 */
[----:B------:R-:W-:-:S08]  /*0be0*/  DFMA R26, R16, R26, R16 ;  /* 0x0000001a101a722b */ /* 0x000fd00000000010 */
[----:B------:R-:W-:-:S08]  /*0bf0*/  DMUL R18, R26, R40 ;  /* 0x000000281a127228 */ /* 0x000fd00000000000 */
[----:B------:R-:W-:-:S08]  /*0c00*/  DFMA R16, -R12, R18, R40 ;  /* 0x000000120c10722b */ /* 0x000fd00000000128 */
[----:B------:R-:W-:-:S10]  /*0c10*/  DFMA R36, R26, R16, R18 ;  /* 0x000000101a24722b */ /* 0x000fd40000000012 */
[----:B------:R-:W-:-:S05]  /*0c20*/  FFMA R16, RZ, R13, R37 ;  /* 0x0000000dff107223 */ /* 0x000fca0000000025 */
[----:B------:R-:W-:-:S13]  /*0c30*/  FSETP.GT.AND P1, PT, |R16|, 1.469367938527859385e-39, PT ;  /* 0x001000001000780b */ /* 0x000fda0003f24200 */
[----:B------:R-:W-:Y:S05]  /*0c40*/  @P1 BRA P4, `(.L_x_14) ;  /* 0x0000000000101947 */ /* 0x000fea0002000000 */
[----:B------:R-:W-:Y:S01]  /*0c50*/  IMAD.MOV.U32 R18, RZ, RZ, R12 ;  /* 0x000000ffff127224 */ /* 0x000fe200078e000c */
[----:B------:R-:W-:Y:S01]  /*0c60*/  MOV R32, 0xc90 ;  /* 0x00000c9000207802 */ /* 0x000fe20000000f00 */
[----:B------:R-:W-:-:S07]  /*0c70*/  IMAD.MOV.U32 R19, RZ, RZ, R13 ;  /* 0x000000ffff137224 */ /* 0x000fce00078e000d */
[----:B------:R-:W-:Y:S05]  /*0c80*/  CALL.REL.NOINC `($__internal_0_$__cuda_sm20_div_rn_f64_full) ;  /* 0x0000006400287944 */ /* 0x000fea0003c00000 */
.L_x_14:
[----:B------:R-:W-:Y:S05]  /*0c90*/  BSYNC.RECONVERGENT B2 ;  /* 0x0000000000027941 */ /* 0x000fea0003800200 */
.L_x_13:
[----:B------:R-:W0:Y:S01]  /*0ca0*/  F2I.F64.TRUNC R37, R36 ;  /* 0x0000002400257311 */ /* 0x000e22000030d100 */
[----:B------:R-:W-:Y:S01]  /*0cb0*/  BSSY.RECONVERGENT B1, `(.L_x_15) ;  /* 0x0000007000017945 */ /* 0x000fe20003800200 */
[----:B0-----:R-:W-:-:S07]  /*0cc0*/  IMAD R27, R37, 0x8, R4 ;  /* 0x00000008251b7824 */ /* 0x001fce00078e0204 */
.L_x_16:
[----:B------:R-:W0:Y:S02]  /*0cd0*/  LDS.64 R16, [R27] ;  /* 0x000000001b107984 */ /* 0x000e240000000a00 */
[----:B0-----:R-:W-:-:S04]  /*0ce0*/  IADD3 R18, P1, PT, R16, 0x1, RZ ;  /* 0x0000000110127810 */ /* 0x001fc80007f3e0ff */
[----:B------:R-:W-:-:S08]  /*0cf0*/  IADD3.X R19, PT, PT, RZ, R17, RZ, P1, !PT ;  /* 0x00000011ff137210 */ /* 0x000fd00000ffe4ff */
[----:B------:R-:W0:Y:S02]  /*0d00*/  ATOMS.CAST.SPIN.64 P1, [R27], R16, R18 ;  /* 0x000000101b00758d */ /* 0x000e240001820412 */
[----:B0-----:R-:W-:Y:S05]  /*0d10*/  @!P1 BRA `(.L_x_16) ;  /* 0xfffffffc00ec9947 */ /* 0x001fea000383ffff */
[----:B------:R-:W-:Y:S05]  /*0d20*/  BSYNC.RECONVERGENT B1 ;  /* 0x0000000000017941 */ /* 0x000fea0003800200 */
.L_x_15:
[----:B------:R-:W0:Y:S01]  /*0d30*/  LDS.64 R16, [R30+0x8] ;  /* 0x000008001e107984 */ /* 0x000e220000000a00 */
[----:B------:R-:W-:Y:S03]  /*0d40*/  BSSY.RECONVERGENT B2, `(.L_x_17) ;  /* 0x0000020000027945 */ /* 0x000fe60003800200 */
[----:B------:R-:W1:Y:S04]  /*0d50*/  LDS.64 R18, [R25+0x8] ;  /* 0x0000080019127984 */ /* 0x000e680000000a00 */
[----:B------:R-:W2:Y:S01]  /*0d60*/  LDS.64 R36, [R29+0x8] ;  /* 0x000008001d247984 */ /* 0x000ea20000000a00 */
[----:B0-----:R-:W-:Y:S02]  /*0d70*/  DADD R16, R22, -R16 ;  /* 0x0000000016107229 */ /* 0x001fe40000000810 */
[----:B-1----:R-:W-:-:S06]  /*0d80*/  DADD R18, R8, -R18 ;  /* 0x0000000008127229 */ /* 0x002fcc0000000812 */
[----:B------:R-:W-:Y:S02]  /*0d90*/  DMUL R16, R16, R16 ;  /* 0x0000001010107228 */ /* 0x000fe40000000000 */
[----:B--2---:R-:W-:-:S06]  /*0da0*/  DADD R36, R10, -R36 ;  /* 0x000000000a247229 */ /* 0x004fcc0000000824 */
[----:B------:R-:W-:-:S08]  /*0db0*/  DFMA R16, R18, R18, R16 ;  /* 0x000000121210722b */ /* 0x000fd00000000010 */
[----:B------:R-:W-:Y:S01]  /*0dc0*/  DFMA R36, R36, R36, R16 ;  /* 0x000000242424722b */ /* 0x000fe20000000010 */
[----:B------:R-:W-:Y:S02]  /*0dd0*/  IMAD.MOV.U32 R16, RZ, RZ, 0x0 ;  /* 0x00000000ff107424 */ /* 0x000fe400078e00ff */
[----:B------:R-:W-:-:S03]  /*0de0*/  IMAD.MOV.U32 R17, RZ, RZ, 0x3fd80000 ;  /* 0x3fd80000ff117424 */ /* 0x000fc600078e00ff */
[----:B------:R-:W0:Y:S04]  /*0df0*/  MUFU.RSQ64H R35, R37 ;  /* 0x0000002500237308 */ /* 0x000e280000001c00 */
[----:B------:R-:W-:-:S05]  /*0e00*/  VIADD R34, R37, 0xfcb00000 ;  /* 0xfcb0000025227836 */ /* 0x000fca0000000000 */
[----:B------:R-:W-:Y:S01]  /*0e10*/  ISETP.GE.U32.AND P1, PT, R34, 0x7ca00000, PT ;  /* 0x7ca000002200780c */ /* 0x000fe20003f26070 */
[----:B0-----:R-:W-:-:S08]  /*0e20*/  DMUL R18, R34, R34 ;  /* 0x0000002222127228 */ /* 0x001fd00000000000 */
[----:B------:R-:W-:-:S08]  /*0e30*/  DFMA R18, R36, -R18, 1 ;  /* 0x3ff000002412742b */ /* 0x000fd00000000812 */
[----:B------:R-:W-:Y:S02]  /*0e40*/  DFMA R16, R18, R16, 0.5 ;  /* 0x3fe000001210742b */ /* 0x000fe40000000010 */
[----:B------:R-:W-:-:S08]  /*0e50*/  DMUL R26, R34, R18 ;  /* 0x00000012221a7228 */ /* 0x000fd00000000000 */
[----:B------:R-:W-:-:S08]  /*0e60*/  DFMA R26, R16, R26, R34 ;  /* 0x0000001a101a722b */ /* 0x000fd00000000022 */
[----:B------:R-:W-:Y:S02]  /*0e70*/  DMUL R16, R36, R26 ;  /* 0x0000001a24107228 */ /* 0x000fe40000000000 */
[----:B------:R-:W-:Y:S01]  /*0e80*/  IADD3 R19, PT, PT, R27, -0x100000, RZ ;  /* 0xfff000001b137810 */ /* 0x000fe20007ffe0ff */
[----:B------:R-:W-:-:S05]  /*0e90*/  IMAD.MOV.U32 R18, RZ, RZ, R26 ;  /* 0x000000ffff127224 */ /* 0x000fca00078e001a */
[----:B------:R-:W-:-:S08]  /*0ea0*/  DFMA R32, R16, -R16, R36 ;  /* 0x800000101020722b */ /* 0x000fd00000000024 */
[----:B------:R-:W-:Y:S01]  /*0eb0*/  DFMA R40, R32, R18, R16 ;  /* 0x000000122028722b */ /* 0x000fe20000000010 */
[----:B------:R-:W-:Y:S10]  /*0ec0*/  @!P1 BRA `(.L_x_18) ;  /* 0x00000000001c9947 */ /* 0x000ff40003800000 */
[----:B------:R-:W-:Y:S01]  /*0ed0*/  MOV R18, R16 ;  /* 0x0000001000127202 */ /* 0x000fe20000000f00 */
[----:B------:R-:W-:Y:S01]  /*0ee0*/  IMAD.MOV.U32 R31, RZ, RZ, R37 ;  /* 0x000000ffff1f7224 */ /* 0x000fe200078e0025 */
[----:B------:R-:W-:Y:S01]  /*0ef0*/  MOV R16, 0xf20 ;  /* 0x00000f2000107802 */ /* 0x000fe20000000f00 */
[----:B------:R-:W-:-:S07]  /*0f00*/  IMAD.MOV.U32 R27, RZ, RZ, R33 ;  /* 0x000000ffff1b7224 */ /* 0x000fce00078e0021 */
[----:B------:R-:W-:Y:S05]  /*0f10*/  CALL.REL.NOINC `($__internal_1_$__cuda_sm20_dsqrt_rn_f64_mediumpath_v1) ;  /* 0x0000006400ec7944 */ /* 0x000fea0003c00000 */
[----:B------:R-:W-:Y:S02]  /*0f20*/  IMAD.MOV.U32 R40, RZ, RZ, R18 ;  /* 0x000000ffff287224 */ /* 0x000fe400078e0012 */
[----:B------:R-:W-:-:S07]  /*0f30*/  IMAD.MOV.U32 R41, RZ, RZ, R17 ;  /* 0x000000ffff297224 */ /* 0x000fce00078e0011 */
.L_x_18:
[----:B------:R-:W-:Y:S05]  /*0f40*/  BSYNC.RECONVERGENT B2 ;  /* 0x0000000000027941 */ /* 0x000fea0003800200 */
.L_x_17:
[----:B------:R-:W0:Y:S01]  /*0f50*/  MUFU.RCP64H R17, R13 ;  /* 0x0000000d00117308 */ /* 0x000e220000001800 */
[----:B------:R-:W-:Y:S01]  /*0f60*/  IMAD.MOV.U32 R16, RZ, RZ, 0x1 ;  /* 0x00000001ff107424 */ /* 0x000fe200078e00ff */
[----:B------:R-:W-:Y:S01]  /*0f70*/  FSETP.GEU.AND P4, PT, |R41|, 6.5827683646048100446e-37, PT ;  /* 0x036000002900780b */ /* 0x000fe20003f8e200 */
[----:B------:R-:W-:Y:S04]  /*0f80*/  BSSY.RECONVERGENT B2, `(.L_x_19) ;  /* 0x0000010000027945 */ /* 0x000fe80003800200 */
        /* <DEDUP_REMOVED lines=11> */
[----:B------:R-:W-:Y:S01]  /*1040*/  MOV R18, R12 ;  /* 0x0000000c00127202 */ /* 0x000fe20000000f00 */
[----:B------:R-:W-:Y:S01]  /*1050*/  IMAD.MOV.U32 R19, RZ, RZ, R13 ;  /* 0x000000ffff137224 */ /* 0x000fe200078e000d */
[----:B------:R-:W-:-:S07]  /*1060*/  MOV R32, 0x1080 ;  /* 0x0000108000207802 */ /* 0x000fce0000000f00 */
[----:B------:R-:W-:Y:S05]  /*1070*/  CALL.REL.NOINC `($__internal_0_$__cuda_sm20_div_rn_f64_full) ;  /* 0x00000060002c7944 */ /* 0x000fea0003c00000 */
.L_x_20:
[----:B------:R-:W-:Y:S05]  /*1080*/  BSYNC.RECONVERGENT B2 ;  /* 0x0000000000027941 */ /* 0x000fea0003800200 */
.L_x_19:
[----:B------:R-:W0:Y:S01]  /*1090*/  F2I.F64.TRUNC R37, R36 ;  /* 0x0000002400257311 */ /* 0x000e22000030d100 */
[----:B------:R-:W-:Y:S01]  /*10a0*/  BSSY.RECONVERGENT B1, `(.L_x_21) ;  /* 0x0000007000017945 */ /* 0x000fe20003800200 */
[----:B0-----:R-:W-:-:S07]  /*10b0*/  IMAD R27, R37, 0x8, R4 ;  /* 0x00000008251b7824 */ /* 0x001fce00078e0204 */
.L_x_22:
[----:B------:R-:W0:Y:S02]  /*10c0*/  LDS.64 R16, [R27] ;  /* 0x000000001b107984 */ /* 0x000e240000000a00 */
[----:B0-----:R-:W-:-:S05]  /*10d0*/  IADD3 R18, P1, PT, R16, 0x1, RZ ;  /* 0x0000000110127810 */ /* 0x001fca0007f3e0ff */
[----:B------:R-:W-:-:S07]  /*10e0*/  IMAD.X R19, RZ, RZ, R17, P1 ;  /* 0x000000ffff137224 */ /* 0x000fce00008e0611 */
[----:B------:R-:W0:Y:S02]  /*10f0*/  ATOMS.CAST.SPIN.64 P1, [R27], R16, R18 ;  /* 0x000000101b00758d */ /* 0x000e240001820412 */
[----:B0-----:R-:W-:Y:S05]  /*1100*/  @!P1 BRA `(.L_x_22) ;  /* 0xfffffffc00ec9947 */ /* 0x001fea000383ffff */
[----:B------:R-:W-:Y:S05]  /*1110*/  BSYNC.RECONVERGENT B1 ;  /* 0x0000000000017941 */ /* 0x000fea0003800200 */
.L_x_21:
        /* <DEDUP_REMOVED lines=13> */
[----:B------:R-:W-:-:S04]  /*11f0*/  IADD3 R34, PT, PT, R37, -0x3500000, RZ ;  /* 0xfcb0000025227810 */ /* 0x000fc80007ffe0ff */
[----:B------:R-:W-:Y:S02]  /*1200*/  ISETP.GE.U32.AND P1, PT, R34, 0x7ca00000, PT ;  /* 0x7ca000002200780c */ /* 0x000fe40003f26070 */
[----:B0-----:R-:W-:-:S08]  /*1210*/  DMUL R18, R34, R34 ;  /* 0x0000002222127228 */ /* 0x001fd00000000000 */
[----:B------:R-:W-:-:S08]  /*1220*/  DFMA R18, R36, -R18, 1 ;  /* 0x3ff000002412742b */ /* 0x000fd00000000812 */
[----:B------:R-:W-:Y:S02]  /*1230*/  DFMA R16, R18, R16, 0.5 ;  /* 0x3fe000001210742b */ /* 0x000fe40000000010 */
[----:B------:R-:W-:-:S08]  /*1240*/  DMUL R26, R34, R18 ;  /* 0x00000012221a7228 */ /* 0x000fd00000000000 */
[----:B------:R-:W-:-:S08]  /*1250*/  DFMA R26, R16, R26, R34 ;  /* 0x0000001a101a722b */ /* 0x000fd00000000022 */
[----:B------:R-:W-:Y:S02]  /*1260*/  DMUL R16, R36, R26 ;  /* 0x0000001a24107228 */ /* 0x000fe40000000000 */
[----:B------:R-:W-:Y:S01]  /*1270*/  VIADD R19, R27, 0xfff00000 ;  /* 0xfff000001b137836 */ /* 0x000fe20000000000 */
[----:B------:R-:W-:-:S05]  /*1280*/  MOV R18, R26 ;  /* 0x0000001a00127202 */ /* 0x000fca0000000f00 */
[----:B------:R-:W-:-:S08]  /*1290*/  DFMA R32, R16, -R16, R36 ;  /* 0x800000101020722b */ /* 0x000fd00000000024 */
[----:B------:R-:W-:Y:S01]  /*12a0*/  DFMA R40, R32, R18, R16 ;  /* 0x000000122028722b */ /* 0x000fe20000000010 */
[----:B------:R-:W-:Y:S10]  /*12b0*/  @!P1 BRA `(.L_x_24) ;  /* 0x00000000001c9947 */ /* 0x000ff40003800000 */
[----:B------:R-:W-:Y:S01]  /*12c0*/  IMAD.MOV.U32 R18, RZ, RZ, R16 ;  /* 0x000000ffff127224 */ /* 0x000fe200078e0010 */
[----:B------:R-:W-:Y:S01]  /*12d0*/  MOV R16, 0x1310 ;  /* 0x0000131000107802 */ /* 0x000fe20000000f00 */
[----:B------:R-:W-:Y:S02]  /*12e0*/  IMAD.MOV.U32 R31, RZ, RZ, R37 ;  /* 0x000000ffff1f7224 */ /* 0x000fe400078e0025 */
[----:B------:R-:W-:-:S07]  /*12f0*/  IMAD.MOV.U32 R27, RZ, RZ, R33 ;  /* 0x000000ffff1b7224 */ /* 0x000fce00078e0021 */
[----:B------:R-:W-:Y:S05]  /*1300*/  CALL.REL.NOINC `($__internal_1_$__cuda_sm20_dsqrt_rn_f64_mediumpath_v1) ;  /* 0x0000006000f07944 */ /* 0x000fea0003c00000 */
[----:B------:R-:W-:Y:S01]  /*1310*/  MOV R40, R18 ;  /* 0x0000001200287202 */ /* 0x000fe20000000f00 */
[----:B------:R-:W-:-:S07]  /*1320*/  IMAD.MOV.U32 R41, RZ, RZ, R17 ;  /* 0x000000ffff297224 */ /* 0x000fce00078e0011 */
.L_x_24:
[----:B------:R-:W-:Y:S05]  /*1330*/  BSYNC.RECONVERGENT B2 ;  /* 0x0000000000027941 */ /* 0x000fea0003800200 */
.L_x_23:
        /* <DEDUP_REMOVED lines=16> */
[----:B------:R-:W-:Y:S02]  /*1440*/  MOV R19, R13 ;  /* 0x0000000d00137202 */ /* 0x000fe40000000f00 */
[----:B------:R-:W-:-:S07]  /*1450*/  MOV R32, 0x1470 ;  /* 0x0000147000207802 */ /* 0x000fce0000000f00 */
[----:B------:R-:W-:Y:S05]  /*1460*/  CALL.REL.NOINC `($__internal_0_$__cuda_sm20_div_rn_f64_full) ;  /* 0x0000005c00307944 */ /* 0x000fea0003c00000 */
.L_x_26:
[----:B------:R-:W-:Y:S05]  /*1470*/  BSYNC.RECONVERGENT B2 ;  /* 0x0000000000027941 */ /* 0x000fea0003800200 */
.L_x_25:
[----:B------:R-:W0:Y:S01]  /*1480*/  F2I.F64.TRUNC R37, R36 ;  /* 0x0000002400257311 */ /* 0x000e22000030d100 */
[----:B------:R-:W-:Y:S01]  /*1490*/  BSSY.RECONVERGENT B1, `(.L_x_27) ;  /* 0x0000007000017945 */ /* 0x000fe20003800200 */
[----:B0-----:R-:W-:-:S07]  /*14a0*/  IMAD R27, R37, 0x8, R4 ;  /* 0x00000008251b7824 */ /* 0x001fce00078e0204 */
.L_x_28:
[----:B------:R-:W0:Y:S02]  /*14b0*/  LDS.64 R16, [R27] ;  /* 0x000000001b107984 */ /* 0x000e240000000a00 */
[----:B0-----:R-:W-:-:S05]  /*14c0*/  IADD3 R18, P1, PT, R16, 0x1, RZ ;  /* 0x0000000110127810 */ /* 0x001fca0007f3e0ff */
[----:B------:R-:W-:-:S07]  /*14d0*/  IMAD.X R19, RZ, RZ, R17, P1 ;  /* 0x000000ffff137224 */ /* 0x000fce00008e0611 */
[----:B------:R-:W0:Y:S02]  /*14e0*/  ATOMS.CAST.SPIN.64 P1, [R27], R16, R18 ;  /* 0x000000101b00758d */ /* 0x000e240001820412 */
[----:B0-----:R-:W-:Y:S05]  /*14f0*/  @!P1 BRA `(.L_x_28) ;  /* 0xfffffffc00ec9947 */ /* 0x001fea000383ffff */
[----:B------:R-:W-:Y:S05]  /*1500*/  BSYNC.RECONVERGENT B1 ;  /* 0x0000000000017941 */ /* 0x000fea0003800200 */
.L_x_27:
        /* <DEDUP_REMOVED lines=10> */
[----:B------:R-:W-:Y:S01]  /*15b0*/  MOV R26, 0x0 ;  /* 0x00000000001a7802 */ /* 0x000fe20000000f00 */
[----:B------:R-:W-:-:S04]  /*15c0*/  IMAD.MOV.U32 R27, RZ, RZ, 0x3fd80000 ;  /* 0x3fd80000ff1b7424 */ /* 0x000fc800078e00ff */
        /* <DEDUP_REMOVED lines=18> */
[----:B------:R-:W-:Y:S05]  /*16f0*/  CALL.REL.NOINC `($__internal_1_$__cuda_sm20_dsqrt_rn_f64_mediumpath_v1) ;  /* 0x0000005c00f47944 */ /* 0x000fea0003c00000 */
[----:B------:R-:W-:Y:S01]  /*1700*/  IMAD.MOV.U32 R40, RZ, RZ, R18 ;  /* 0x000000ffff287224 */ /* 0x000fe200078e0012 */
[----:B------:R-:W-:-:S07]  /*1710*/  MOV R41, R17 ;  /* 0x0000001100297202 */ /* 0x000fce0000000f00 */
.L_x_30:
[----:B------:R-:W-:Y:S05]  /*1720*/  BSYNC.RECONVERGENT B2 ;  /* 0x0000000000027941 */ /* 0x000fea0003800200 */
.L_x_29:
        /* <DEDUP_REMOVED lines=19> */
.L_x_32:
[----:B------:R-:W-:Y:S05]  /*1860*/  BSYNC.RECONVERGENT B2 ;  /* 0x0000000000027941 */ /* 0x000fea0003800200 */
.L_x_31:
[----:B------:R-:W0:Y:S01]  /*1870*/  F2I.F64.TRUNC R37, R36 ;  /* 0x0000002400257311 */ /* 0x000e22000030d100 */
[----:B------:R-:W-:Y:S01]  /*1880*/  BSSY.RECONVERGENT B1, `(.L_x_33) ;  /* 0x0000007000017945 */ /* 0x000fe20003800200 */
[----:B0-----:R-:W-:-:S07]  /*1890*/  LEA R27, R37, R4, 0x3 ;  /* 0x00000004251b7211 */ /* 0x001fce00078e18ff */
.L_x_34:
[----:B------:R-:W0:Y:S02]  /*18a0*/  LDS.64 R16, [R27] ;  /* 0x000000001b107984 */ /* 0x000e240000000a00 */
[----:B0-----:R-:W-:-:S05]  /*18b0*/  IADD3 R18, P1, PT, R16, 0x1, RZ ;  /* 0x0000000110127810 */ /* 0x001fca0007f3e0ff */
[----:B------:R-:W-:-:S07]  /*18c0*/  IMAD.X R19, RZ, RZ, R17, P1 ;  /* 0x000000ffff137224 */ /* 0x000fce00008e0611 */
[----:B------:R-:W0:Y:S02]  /*18d0*/  ATOMS.CAST.SPIN.64 P1, [R27], R16, R18 ;  /* 0x000000101b00758d */ /* 0x000e240001820412 */
[----:B0-----:R-:W-:Y:S05]  /*18e0*/  @!P1 BRA `(.L_x_34) ;  /* 0xfffffffc00ec9947 */ /* 0x001fea000383ffff */
[----:B------:R-:W-:Y:S05]  /*18f0*/  BSYNC.RECONVERGENT B1 ;  /* 0x0000000000017941 */ /* 0x000fea0003800200 */
.L_x_33:
[----:B------:R-:W-:Y:S01]  /*1900*/  VIADD R25, R25, 0x20 ;  /* 0x0000002019197836 */ /* 0x000fe20000000000 */
[----:B------:R-:W-:Y:S06]  /*1910*/  @P3 BRA `(.L_x_35) ;  /* 0xffffffec00f03947 */ /* 0x000fec000383ffff */
.L_x_10:
[----:B------:R-:W-:Y:S05]  /*1920*/  BSYNC B0 ;  /* 0x0000000000007941 */ /* 0x000fea0003800000 */
.L_x_9:
[----:B------:R-:W-:-:S13]  /*1930*/  LOP3.LUT P1, R16, R20, 0x3, RZ, 0xc0, !PT ;  /* 0x0000000314107812 */ /* 0x000fda000782c0ff */
[----:B------:R-:W-:Y:S05]  /*1940*/  @!P1 BRA `(.L_x_8) ;  /* 0x0000000c003c9947 */ /* 0x000fea0003800000 */
[----:B------:R-:W-:Y:S01]  /*1950*/  ISETP.NE.AND P1, PT, R16, 0x1, PT ;  /* 0x000000011000780c */ /* 0x000fe20003f25270 */
[----:B------:R-:W-:-:S12]  /*1960*/  BSSY.RECONVERGENT B0, `(.L_x_36) ;  /* 0x0000087000007945 */ /* 0x000fd80003800200 */
[----:B------:R-:W-:Y:S05]  /*1970*/  @!P1 BRA `(.L_x_37) ;  /* 0x0000000800149947 */ /* 0x000fea0003800000 */
[----:B------:R-:W1:Y:S01]  /*1980*/  S2UR UR5, SR_CgaCtaId ;  /* 0x00000000000579c3 */ /* 0x000e620000008800 */
[----:B------:R-:W-:Y:S01]  /*1990*/  IMAD R28, R24, 0x8, R5 ;  /* 0x00000008181c7824 */ /* 0x000fe200078e0205 */
[----:B------:R-:W-:Y:S01]  /*19a0*/  UMOV UR4, 0x400 ;  /* 0x0000040000047882 */ /* 0x000fe20000000000 */
[----:B------:R-:W-:Y:S03]  /*19b0*/  BSSY.RECONVERGENT B2, `(.L_x_38) ;  /* 0x0000024000027945 */ /* 0x000fe60003800200 */
[----:B------:R-:W2:Y:S01]  /*19c0*/  LDS.64 R26, [R28] ;  /* 0x000000001c1a7984 */ /* 0x000ea20000000a00 */
[----:B-1----:R-:W-:-:S06]  /*19d0*/  ULEA UR4, UR5, UR4, 0x18 ;  /* 0x0000000405047291 */ /* 0x002fcc000f8ec0ff */
[----:B------:R-:W-:-:S04]  /*19e0*/  LEA R29, R24, UR4, 0x3 ;  /* 0x00000004181d7c11 */ /* 0x000fc8000f8e18ff */
[----:B------:R-:W-:Y:S01]  /*19f0*/  LEA R25, R14, R29, 0x4 ;  /* 0x0000001d0e197211 */ /* 0x000fe200078e20ff */
[----:B------:R-:W1:Y:S04]  /*1a00*/  LDS.64 R16, [R29] ;  /* 0x000000001d107984 */ /* 0x000e680000000a00 */
[----:B------:R-:W3:Y:S01]  /*1a10*/  LDS.64 R18, [R25] ;  /* 0x0000000019127984 */ /* 0x000ee20000000a00 */
[----:B--2--5:R-:W-:-:S08]  /*1a20*/  DADD R26, R22, -R26 ;  /* 0x00000000161a7229 */ /* 0x024fd0000000081a */
[----:B------:R-:W-:Y:S02]  /*1a30*/  DMUL R26, R26, R26 ;  /* 0x0000001a1a1a7228 */ /* 0x000fe40000000000 */
[----:B-1----:R-:W-:Y:S02]  /*1a40*/  DADD R16, R8, -R16 ;  /* 0x0000000008107229 */ /* 0x002fe40000000810 */
[----:B---3--:R-:W-:-:S06]  /*1a50*/  DADD R18, R10, -R18 ;  /* 0x000000000a127229 */ /* 0x008fcc0000000812 */
        /* <DEDUP_REMOVED lines=22> */
[----:B0-----:R-:W-:Y:S05]  /*1bc0*/  CALL.REL.NOINC `($__internal_1_$__cuda_sm20_dsqrt_rn_f64_mediumpath_v1) ;  /* 0x0000005800c07944 */ /* 0x001fea0003c00000 */
[----:B------:R-:W-:Y:S02]  /*1bd0*/  IMAD.MOV.U32 R40, RZ, RZ, R18 ;  /* 0x000000ffff287224 */ /* 0x000fe400078e0012 */
[----:B------:R-:W-:-:S07]  /*1be0*/  IMAD.MOV.U32 R41, RZ, RZ, R17 ;  /* 0x000000ffff297224 */ /* 0x000fce00078e0011 */
.L_x_39:
[----:B------:R-:W-:Y:S05]  /*1bf0*/  BSYNC.RECONVERGENT B2 ;  /* 0x0000000000027941 */ /* 0x000fea0003800200 */
.L_x_38:
[----:B0-----:R-:W0:Y:S01]  /*1c00*/  MUFU.RCP64H R17, R13 ;  /* 0x0000000d00117308 */ /* 0x001e220000001800 */
        /* <DEDUP_REMOVED lines=18> */
.L_x_41:
[----:B------:R-:W-:Y:S05]  /*1d30*/  BSYNC.RECONVERGENT B2 ;  /* 0x0000000000027941 */ /* 0x000fea0003800200 */
.L_x_40:
[----:B------:R-:W0:Y:S01]  /*1d40*/  F2I.F64.TRUNC R37, R36 ;  /* 0x0000002400257311 */ /* 0x000e22000030d100 */
[----:B------:R-:W-:Y:S01]  /*1d50*/  BSSY.RECONVERGENT B1, `(.L_x_42) ;  /* 0x0000007000017945 */ /* 0x000fe20003800200 */
[----:B0-----:R-:W-:-:S07]  /*1d60*/  IMAD R27, R37, 0x8, R4 ;  /* 0x00000008251b7824 */ /* 0x001fce00078e0204 */
.L_x_43:
[----:B------:R-:W0:Y:S02]  /*1d70*/  LDS.64 R16, [R27] ;  /* 0x000000001b107984 */ /* 0x000e240000000a00 */
[----:B0-----:R-:W-:-:S05]  /*1d80*/  IADD3 R18, P1, PT, R16, 0x1, RZ ;  /* 0x0000000110127810 */ /* 0x001fca0007f3e0ff */
[----:B------:R-:W-:-:S07]  /*1d90*/  IMAD.X R19, RZ, RZ, R17, P1 ;  /* 0x000000ffff137224 */ /* 0x000fce00008e0611 */
[----:B------:R-:W0:Y:S02]  /*1da0*/  ATOMS.CAST.SPIN.64 P1, [R27], R16, R18 ;  /* 0x000000101b00758d */ /* 0x000e240001820412 */
[----:B0-----:R-:W-:Y:S05]  /*1db0*/  @!P1 BRA `(.L_x_43) ;  /* 0xfffffffc00ec9947 */ /* 0x001fea000383ffff */
[----:B------:R-:W-:Y:S05]  /*1dc0*/  BSYNC.RECONVERGENT B1 ;  /* 0x0000000000017941 */ /* 0x000fea0003800200 */
.L_x_42:
        /* <DEDUP_REMOVED lines=33> */
.L_x_45:
[----:B------:R-:W-:Y:S05]  /*1fe0*/  BSYNC.RECONVERGENT B2 ;  /* 0x0000000000027941 */ /* 0x000fea0003800200 */
.L_x_44:
        /* <DEDUP_REMOVED lines=19> */
.L_x_47:
[----:B------:R-:W-:Y:S05]  /*2120*/  BSYNC.RECONVERGENT B2 ;  /* 0x0000000000027941 */ /* 0x000fea0003800200 */
.L_x_46:
[----:B------:R-:W0:Y:S01]  /*2130*/  F2I.F64.TRUNC R37, R36 ;  /* 0x0000002400257311 */ /* 0x000e22000030d100 */
[----:B------:R-:W-:Y:S01]  /*2140*/  BSSY.RECONVERGENT B1, `(.L_x_48) ;  /* 0x0000007000017945 */ /* 0x000fe20003800200 */
[----:B0-----:R-:W-:-:S07]  /*2150*/  IMAD R25, R37, 0x8, R4 ;  /* 0x0000000825197824 */ /* 0x001fce00078e0204 */
.L_x_49:
[----:B------:R-:W0:Y:S02]  /*2160*/  LDS.64 R16, [R25] ;  /* 0x0000000019107984 */ /* 0x000e240000000a00 */
[----:B0-----:R-:W-:-:S05]  /*2170*/  IADD3 R18, P1, PT, R16, 0x1, RZ ;  /* 0x0000000110127810 */ /* 0x001fca0007f3e0ff */
[----:B------:R-:W-:-:S07]  /*2180*/  IMAD.X R19, RZ, RZ, R17, P1 ;  /* 0x000000ffff137224 */ /* 0x000fce00008e0611 */
[----:B------:R-:W0:Y:S02]  /*2190*/  ATOMS.CAST.SPIN.64 P1, [R25], R16, R18 ;  /* 0x000000101900758d */ /* 0x000e240001820412 */
[----:B0-----:R-:W-:Y:S05]  /*21a0*/  @!P1 BRA `(.L_x_49) ;  /* 0xfffffffc00ec9947 */ /* 0x001fea000383ffff */
[----:B------:R-:W-:Y:S05]  /*21b0*/  BSYNC.RECONVERGENT B1 ;  /* 0x0000000000017941 */ /* 0x000fea0003800200 */
.L_x_48:
[----:B------:R-:W-:-:S07]  /*21c0*/  VIADD R24, R24, 0x2 ;  /* 0x0000000218187836 */ /* 0x000fce0000000000 */
.L_x_37:
[----:B------:R-:W-:Y:S05]  /*21d0*/  BSYNC.RECONVERGENT B0 ;  /* 0x0000000000007941 */ /* 0x000fea0003800200 */
.L_x_36:
[----:B------:R-:W-:-:S04]  /*21e0*/  LOP3.LUT R20, R20, 0x1, RZ, 0xc0, !PT ;  /* 0x0000000114147812 */ /* 0x000fc800078ec0ff */
[----:B------:R-:W-:-:S13]  /*21f0*/  ISETP.NE.U32.AND P1, PT, R20, 0x1, PT ;  /* 0x000000011400780c */ /* 0x000fda0003f25070 */
[----:B------:R-:W-:Y:S05]  /*2200*/  @P1 BRA `(.L_x_8) ;  /* 0x00000004000c1947 */ /* 0x000fea0003800000 */
[----:B------:R-:W1:Y:S01]  /*2210*/  S2UR UR5, SR_CgaCtaId ;  /* 0x00000000000579c3 */ /* 0x000e620000008800 */
[----:B------:R-:W-:Y:S01]  /*2220*/  LEA R20, R24, R5, 0x3 ;  /* 0x0000000518147211 */ /* 0x000fe200078e18ff */
[----:B------:R-:W-:Y:S01]  /*2230*/  UMOV UR4, 0x400 ;  /* 0x0000040000047882 */ /* 0x000fe20000000000 */
[----:B------:R-:W-:Y:S03]  /*2240*/  BSSY.RECONVERGENT B0, `(.L_x_50) ;  /* 0x0000024000007945 */ /* 0x000fe60003800200 */
[----:B------:R-:W2:Y:S01]  /*2250*/  LDS.64 R18, [R20] ;  /* 0x0000000014127984 */ /* 0x000ea20000000a00 */
[----:B-1----:R-:W-:-:S06]  /*2260*/  ULEA UR4, UR5, UR4, 0x18 ;  /* 0x0000000405047291 */ /* 0x002fcc000f8ec0ff */
[----:B------:R-:W-:-:S05]  /*2270*/  LEA R27, R24, UR4, 0x3 ;  /* 0x00000004181b7c11 */ /* 0x000fca000f8e18ff */
[----:B------:R-:W1:Y:S01]  /*2280*/  LDS.64 R16, [R27] ;  /* 0x000000001b107984 */ /* 0x000e620000000a00 */
[----:B------:R-:W-:-:S05]  /*2290*/  IMAD R26, R14, 0x10, R27 ;  /* 0x000000100e1a7824 */ /* 0x000fca00078e021b */
[----:B------:R-:W3:Y:S01]  /*22a0*/  LDS.64 R24, [R26] ;  /* 0x000000001a187984 */ /* 0x000ee20000000a00 */
[----:B--2--5:R-:W-:-:S08]  /*22b0*/  DADD R18, R22, -R18 ;  /* 0x0000000016127229 */ /* 0x024fd00000000812 */
[----:B------:R-:W-:Y:S02]  /*22c0*/  DMUL R18, R18, R18 ;  /* 0x0000001212127228 */ /* 0x000fe40000000000 */
[----:B-1----:R-:W-:Y:S02]  /*22d0*/  DADD R16, R8, -R16 ;  /* 0x0000000008107229 */ /* 0x002fe40000000810 */
[----:B---3--:R-:W-:-:S06]  /*22e0*/  DADD R24, R10, -R24 ;  /* 0x000000000a187229 */ /* 0x008fcc0000000818 */
[----:B------:R-:W-:-:S08]  /*22f0*/  DFMA R18, R16, R16, R18 ;  /* 0x000000101012722b */ /* 0x000fd00000000012 */
[----:B------:R-:W-:Y:S01]  /*2300*/  DFMA R30, R24, R24, R18 ;  /* 0x00000018181e722b */ /* 0x000fe20000000012 */
[----:B------:R-:W-:Y:S01]  /*2310*/  IMAD.MOV.U32 R18, RZ, RZ, 0x0 ;  /* 0x00000000ff127424 */ /* 0x000fe200078e00ff */
[----:B------:R-:W-:-:S04]  /*2320*/  MOV R19, 0x3fd80000 ;  /* 0x3fd8000000137802 */ /* 0x000fc80000000f00 */
        /* <DEDUP_REMOVED lines=21> */
.L_x_51:
[----:B------:R-:W-:Y:S05]  /*2480*/  BSYNC.RECONVERGENT B0 ;  /* 0x0000000000007941 */ /* 0x000fea0003800200 */
.L_x_50:
        /* <DEDUP_REMOVED lines=19> */
.L_x_53:
[----:B------:R-:W-:Y:S05]  /*25c0*/  BSYNC.RECONVERGENT B0 ;  /* 0x0000000000007941 */ /* 0x000fea0003800200 */
.L_x_52:
[----:B------:R-:W0:Y:S02]  /*25d0*/  F2I.F64.TRUNC R37, R36 ;  /* 0x0000002400257311 */ /* 0x000e24000030d100 */
[----:B0-----:R-:W-:-:S07]  /*25e0*/  IMAD R25, R37, 0x8, R4 ;  /* 0x0000000825197824 */ /* 0x001fce00078e0204 */
.L_x_54:
[----:B------:R-:W0:Y:S02]  /*25f0*/  LDS.64 R16, [R25] ;  /* 0x0000000019107984 */ /* 0x000e240000000a00 */
[----:B0-----:R-:W-:-:S04]  /*2600*/  IADD3 R18, P1, PT, R16, 0x1, RZ ;  /* 0x0000000110127810 */ /* 0x001fc80007f3e0ff */
[----:B------:R-:W-:-:S08]  /*2610*/  IADD3.X R19, PT, PT, RZ, R17, RZ, P1, !PT ;  /* 0x00000011ff137210 */ /* 0x000fd00000ffe4ff */
[----:B------:R-:W0:Y:S02]  /*2620*/  ATOMS.CAST.SPIN.64 P1, [R25], R16, R18 ;  /* 0x000000101900758d */ /* 0x000e240001820412 */
[----:B0-----:R-:W-:Y:S05]  /*2630*/  @!P1 BRA `(.L_x_54) ;  /* 0xfffffffc00ec9947 */ /* 0x001fea000383ffff */
.L_x_8:
[----:B------:R-:W-:Y:S05]  /*2640*/  WARPSYNC.ALL ;  /* 0x0000000000007948 */ /* 0x000fea0003800000 */
[----:B------:R-:W-:Y:S01]  /*2650*/  BAR.SYNC.DEFER_BLOCKING 0x0 ;  /* 0x0000000000007b1d */ /* 0x000fe20000010000 */
[----:B------:R-:W-:-:S05]  /*2660*/  IMAD.IADD R21, R21, 0x1, -R14 ;  /* 0x0000000115157824 */ /* 0x000fca00078e0a0e */
[----:B------:R-:W-:Y:S05]  /*2670*/  @P2 BRA `(.L_x_55) ;  /* 0xffffffe000042947 */ /* 0x000fea000383ffff */
[----:B-----5:R-:W1:Y:S02]  /*2680*/  LDC.64 R10, c[0x0][0x388] ;  /* 0x0000e200ff0a7b82 */ /* 0x020e640000000a00 */
[----:B-1----:R-:W2:Y:S01]  /*2690*/  LDG.E.64 R8, desc[UR6][R10.64] ;  /* 0x000000060a087981 */ /* 0x002ea2000c1e1b00 */
[----:B0-----:R-:W-:-:S03]  /*26a0*/  IMAD.IADD R13, R6, 0x1, R7 ;  /* 0x00000001060d7824 */ /* 0x001fc600078e0207 */
[----:B------:R0:W5:Y:S01]  /*26b0*/  LDG.E.64 R16, desc[UR6][R10.64+0x10] ;  /* 0x000010060a107981 */ /* 0x000162000c1e1b00 */
[----:B--2---:R-:W-:-:S03]  /*26c0*/  IMAD.WIDE R8, R13, 0x8, R8 ;  /* 0x000000080d087825 */ /* 0x004fc600078e0208 */
[----:B------:R0:W5:Y:S04]  /*26d0*/  LDG.E.64 R12, desc[UR6][R10.64+0x8] ;  /* 0x000008060a0c7981 */ /* 0x000168000c1e1b00 */
[----:B------:R-:W5:Y:S02]  /*26e0*/  LD.E.64 R8, desc[UR6][R8.64] ;  /* 0x0000000608087980 */ /* 0x000f64000c101b00 */
.L_x_7:
[----:B0-----:R-:W-:Y:S01]  /*26f0*/  IMAD.IADD R11, R6, 0x1, R7 ;  /* 0x00000001060b7824 */ /* 0x001fe200078e0207 */
[----:B-----5:R0:W-:Y:S03]  /*2700*/  STS.64 [R3], R8 ;  /* 0x0000000803007388 */ /* 0x0201e60000000a00 */
[----:B------:R-:W-:-:S06]  /*2710*/  IMAD.WIDE R12, R11, 0x8, R12 ;  /* 0x000000080b0c7825 */ /* 0x000fcc00078e020c */
[----:B------:R-:W2:Y:S01]  /*2720*/  LD.E.64 R12, desc[UR6][R12.64] ;  /* 0x000000060c0c7980 */ /* 0x000ea2000c101b00 */
[----:B------:R-:W-:-:S03]  /*2730*/  IMAD.WIDE R16, R11, 0x8, R16 ;  /* 0x000000080b107825 */ /* 0x000fc600078e0210 */
[----:B--2---:R1:W-:Y:S04]  /*2740*/  STS.64 [R2], R12 ;  /* 0x0000000c02007388 */ /* 0x0043e80000000a00 */
[----:B------:R-:W2:Y:S01]  /*2750*/  LD.E.64 R16, desc[UR6][R16.64] ;  /* 0x0000000610107980 */ /* 0x000ea2000c101b00 */
[----:B------:R-:W-:Y:S05]  /*2760*/  WARPSYNC.ALL ;  /* 0x0000000000007948 */ /* 0x000fea0003800000 */
[----:B--2---:R2:W-:Y:S01]  /*2770*/  STS.64 [R0], R16 ;  /* 0x0000001000007388 */ /* 0x0045e20000000a00 */
[----:B------:R-:W1:Y:S01]  /*2780*/  LDCU UR4, c[0x0][0x380] ;  /* 0x00007000ff0477ac */ /* 0x000e620008000800 */
[----:B0-----:R-:W-:Y:S01]  /*2790*/  IADD3 R9, PT, PT, -R6, RZ, RZ ;  /* 0x000000ff06097210 */ /* 0x001fe20007ffe1ff */
[----:B------:R-:W-:-:S03]  /*27a0*/  VIADD R6, R7, 0x1 ;  /* 0x0000000107067836 */ /* 0x000fc60000000000 */
[----:B-1----:R-:W-:Y:S01]  /*27b0*/  VIADDMNMX.U32 R12, R9, UR4, R14, PT ;  /* 0x00000004090c7c46 */ /* 0x002fe2000b80000e */
[----:B------:R-:W-:Y:S03]  /*27c0*/  BAR.SYNC.DEFER_BLOCKING 0x0 ;  /* 0x0000000000007b1d */ /* 0x000fe60000010000 */
[----:B------:R-:W-:-:S13]  /*27d0*/  ISETP.GE.U32.AND P1, PT, R6, R12, PT ;  /* 0x0000000c0600720c */ /* 0x000fda0003f26070 */
[----:B--2---:R-:W-:Y:S05]  /*27e0*/  @P1 BRA `(.L_x_56) ;  /* 0x0000004000701947 */ /* 0x004fea0003800000 */
[----:B------:R-:W0:Y:S01]  /*27f0*/  LDCU UR4, c[0x0][0x384] ;  /* 0x00007080ff0477ac */ /* 0x000e220008000800 */
[----:B------:R-:W-:Y:S01]  /*2800*/  IADD3 R8, PT, PT, R12, -0x2, -R7 ;  /* 0xfffffffe0c087810 */ /* 0x000fe20007ffe807 */
[----:B------:R-:W-:Y:S01]  /*2810*/  BSSY B2, `(.L_x_57) ;  /* 0x0000229000027945 */ /* 0x000fe20003800000 */
[----:B------:R-:W-:Y:S02]  /*2820*/  LOP3.LUT R9, RZ, R7, RZ, 0x33, !PT ;  /* 0x00000007ff097212 */ /* 0x000fe400078e33ff */
[----:B------:R-:W-:-:S03]  /*2830*/  ISETP.GE.U32.AND P1, PT, R8, 0x7, PT ;  /* 0x000000070800780c */ /* 0x000fc60003f26070 */
[----:B------:R-:W-:-:S05]  /*2840*/  IMAD.IADD R12, R12, 0x1, R9 ;  /* 0x000000010c0c7824 */ /* 0x000fca00078e0209 */
[----:B------:R-:W-:Y:S01]  /*2850*/  LOP3.LUT R8, R12, 0x7, RZ, 0xc0, !PT ;  /* 0x000000070c087812 */ /* 0x000fe200078ec0ff */
[----:B0-----:R-:W0:Y:S04]  /*2860*/  I2F.F64 R10, UR4 ;  /* 0x00000004000a7d12 */ /* 0x001e280008201c00 */
[----:B------:R-:W-:Y:S05]  /*2870*/  @!P1 BRA `(.L_x_58) ;  /* 0x0000002000889947 */ /* 0x000fea0003800000 */
[----:B------:R-:W1:Y:S01]  /*2880*/  S2UR UR5, SR_CgaCtaId ;  /* 0x00000000000579c3 */ /* 0x000e620000008800 */
[----:B------:R-:W-:Y:S01]  /*2890*/  UMOV UR4, 0x400 ;  /* 0x0000040000047882 */ /* 0x000fe20000000000 */
[----:B------:R-:W-:Y:S01]  /*28a0*/  LOP3.LUT R6, R12, 0xfffffff8, RZ, 0xc0, !PT ;  /* 0xfffffff80c067812 */ /* 0x000fe200078ec0ff */
[----:B------:R-:W-:Y:S04]  /*28b0*/  BSSY B0, `(.L_x_59) ;  /* 0x000021d000007945 */ /* 0x000fe80003800000 */
[----:B------:R-:W-:Y:S01]  /*28c0*/  IMAD.MOV R6, RZ, RZ, -R6 ;  /* 0x000000ffff067224 */ /* 0x000fe200078e0a06 */
[----:B-1----:R-:W-:-:S06]  /*28d0*/  ULEA UR4, UR5, UR4, 0x18 ;  /* 0x0000000405047291 */ /* 0x002fcc000f8ec0ff */
[----:B------:R-:W-:-:S04]  /*28e0*/  LEA R9, R7, UR4, 0x3 ;  /* 0x0000000407097c11 */ /* 0x000fc8000f8e18ff */
[----:B------:R-:W-:-:S07]  /*28f0*/  IADD3 R9, PT, PT, R9, 0x40, RZ ;  /* 0x0000004009097810 */ /* 0x000fce0007ffe0ff */
.L_x_108:
[C-C-:B------:R-:W-:Y:S01]  /*2900*/  IMAD R15, R14.reuse, 0x8, R9.reuse ;  /* 0x000000080e0f7824 */ /* 0x140fe200078e0209 */
[----:B------:R-:W-:Y:S01]  /*2910*/  LDS.64 R22, [R2] ;  /* 0x0000000002167984 */ /* 0x000fe20000000a00 */
[----:B------:R-:W-:Y:S01]  /*2920*/  IMAD R13, R14, 0x10, R9 ;  /* 0x000000100e0d7824 */ /* 0x000fe200078e0209 */
[----:B------:R-:W-:Y:S05]  /*2930*/  YIELD ;  /* 0x0000000000007946 */ /* 0x000fea0003800000 */
[----:B------:R-:W1:Y:S01]  /*2940*/  LDS.64 R26, [R15+-0x38] ;  /* 0xffffc8000f1a7984 */ /* 0x000e620000000a00 */
[----:B------:R-:W-:Y:S03]  /*2950*/  BSSY.RECONVERGENT B3, `(.L_x_60) ;  /* 0x0000022000037945 */ /* 0x000fe60003800200 */
[----:B------:R-:W-:Y:S04]  /*2960*/  LDS.64 R20, [R3] ;  /* 0x0000000003147984 */ /* 0x000fe80000000a00 */
[----:B------:R-:W2:Y:S04]  /*2970*/  LDS.64 R24, [R9+-0x38] ;  /* 0xffffc80009187984 */ /* 0x000ea80000000a00 */
[----:B------:R-:W-:Y:S04]  /*2980*/  LDS.64 R16, [R0] ;  /* 0x0000000000107984 */ /* 0x000fe80000000a00 */
[----:B------:R-:W3:Y:S01]  /*2990*/  LDS.64 R18, [R13+-0x38] ;  /* 0xffffc8000d127984 */ /* 0x000ee20000000a00 */
[----:B-1----:R-:W-:-:S02]  /*29a0*/  DADD R22, R22, -R26 ;  /* 0x0000000016167229 */ /* 0x002fc4000000081a */
[----:B--2---:R-:W-:-:S06]  /*29b0*/  DADD R20, R20, -R24 ;  /* 0x0000000014147229 */ /* 0x004fcc0000000818 */
[----:B------:R-:W-:Y:S02]  /*29c0*/  DMUL R22, R22, R22 ;  /* 0x0000001616167228 */ /* 0x000fe40000000000 */
[----:B---3--:R-:W-:-:S06]  /*29d0*/  DADD R16, R16, -R18 ;  /* 0x0000000010107229 */ /* 0x008fcc0000000812 */
[----:B------:R-:W-:Y:S01]  /*29e0*/  DFMA R22, R20, R20, R22 ;  /* 0x000000141416722b */ /* 0x000fe20000000016 */
[----:B------:R-:W-:Y:S01]  /*29f0*/  MOV R18, 0x0 ;  /* 0x0000000000127802 */ /* 0x000fe20000000f00 */
[----:B------:R-:W-:-:S06]  /*2a00*/  IMAD.MOV.U32 R19, RZ, RZ, 0x3fd80000 ;  /* 0x3fd80000ff137424 */ /* 0x000fcc00078e00ff */
        /* <DEDUP_REMOVED lines=20> */
[----:B------:R-:W-:Y:S01]  /*2b50*/  IMAD.MOV.U32 R40, RZ, RZ, R18 ;  /* 0x000000ffff287224 */ /* 0x000fe200078e0012 */
[----:B------:R-:W-:-:S07]  /*2b60*/  MOV R41, R17 ;  /* 0x0000001100297202 */ /* 0x000fce0000000f00 */
.L_x_61:
[----:B------:R-:W-:Y:S05]  /*2b70*/  BSYNC.RECONVERGENT B3 ;  /* 0x0000000000037941 */ /* 0x000fea0003800200 */
.L_x_60:
        /* <DEDUP_REMOVED lines=19> */
.L_x_63:
[----:B------:R-:W-:Y:S05]  /*2cb0*/  BSYNC.RECONVERGENT B3 ;  /* 0x0000000000037941 */ /* 0x000fea0003800200 */
.L_x_62:
[----:B------:R-:W0:Y:S01]  /*2cc0*/  F2I.F64.TRUNC R37, R36 ;  /* 0x0000002400257311 */ /* 0x000e22000030d100 */
[----:B------:R-:W-:Y:S01]  /*2cd0*/  BSSY.RECONVERGENT B1, `(.L_x_64) ;  /* 0x0000007000017945 */ /* 0x000fe20003800200 */
[----:B0-----:R-:W-:-:S07]  /*2ce0*/  LEA R21, R37, R4, 0x3 ;  /* 0x0000000425157211 */ /* 0x001fce00078e18ff */
.L_x_65:
[----:B------:R-:W0:Y:S02]  /*2cf0*/  LDS.64 R16, [R21] ;  /* 0x0000000015107984 */ /* 0x000e240000000a00 */
[----:B0-----:R-:W-:-:S05]  /*2d00*/  IADD3 R18, P1, PT, R16, 0x1, RZ ;  /* 0x0000000110127810 */ /* 0x001fca0007f3e0ff */
[----:B------:R-:W-:-:S07]  /*2d10*/  IMAD.X R19, RZ, RZ, R17, P1 ;  /* 0x000000ffff137224 */ /* 0x000fce00008e0611 */
[----:B------:R-:W0:Y:S02]  /*2d20*/  ATOMS.CAST.SPIN.64 P1, [R21], R16, R18 ;  /* 0x000000101500758d */ /* 0x000e240001820412 */
[----:B0-----:R-:W-:Y:S05]  /*2d30*/  @!P1 BRA `(.L_x_65) ;  /* 0xfffffffc00ec9947 */ /* 0x001fea000383ffff */
[----:B------:R-:W-:Y:S05]  /*2d40*/  BSYNC.RECONVERGENT B1 ;  /* 0x0000000000017941 */ /* 0x000fea0003800200 */
.L_x_64:
[----:B------:R-:W-:Y:S01]  /*2d50*/  LDS.64 R22, [R2] ;  /* 0x0000000002167984 */ /* 0x000fe20000000a00 */
[----:B------:R-:W-:Y:S03]  /*2d60*/  BSSY.RECONVERGENT B3, `(.L_x_66) ;  /* 0x0000023000037945 */ /* 0x000fe60003800200 */
[----:B------:R-:W0:Y:S04]  /*2d70*/  LDS.64 R26, [R15+-0x30] ;  /* 0xffffd0000f1a7984 */ /* 0x000e280000000a00 */
[----:B------:R-:W-:Y:S04]  /*2d80*/  LDS.64 R20, [R3] ;  /* 0x0000000003147984 */ /* 0x000fe80000000a00 */
[----:B------:R-:W1:Y:S04]  /*2d90*/  LDS.64 R24, [R9+-0x30] ;  /* 0xffffd00009187984 */ /* 0x000e680000000a00 */
[----:B------:R-:W-:Y:S04]  /*2da0*/  LDS.64 R16, [R0] ;  /* 0x0000000000107984 */ /* 0x000fe80000000a00 */
[----:B------:R-:W2:Y:S01]  /*2db0*/  LDS.64 R18, [R13+-0x30] ;  /* 0xffffd0000d127984 */ /* 0x000ea20000000a00 */
[----:B0-----:R-:W-:-:S02]  /*2dc0*/  DADD R22, R22, -R26 ;  /* 0x0000000016167229 */ /* 0x001fc4000000081a */
[----:B-1----:R-:W-:-:S06]  /*2dd0*/  DADD R20, R20, -R24 ;  /* 0x0000000014147229 */ /* 0x002fcc0000000818 */
[----:B------:R-:W-:Y:S02]  /*2de0*/  DMUL R22, R22, R22 ;  /* 0x0000001616167228 */ /* 0x000fe40000000000 */
[----:B--2---:R-:W-:-:S06]  /*2df0*/  DADD R16, R16, -R18 ;  /* 0x0000000010107229 */ /* 0x004fcc0000000812 */
[----:B------:R-:W-:Y:S01]  /*2e00*/  DFMA R22, R20, R20, R22 ;  /* 0x000000141416722b */ /* 0x000fe20000000016 */
[----:B------:R-:W-:Y:S01]  /*2e10*/  IMAD.MOV.U32 R18, RZ, RZ, 0x0 ;  /* 0x00000000ff127424 */ /* 0x000fe200078e00ff */
[----:B------:R-:W-:-:S06]  /*2e20*/  MOV R19, 0x3fd80000 ;  /* 0x3fd8000000137802 */ /* 0x000fcc0000000f00 */
[----:B------:R-:W-:-:S06]  /*2e30*/  DFMA R30, R16, R16, R22 ;  /* 0x00000010101e722b */ /* 0x000fcc0000000016 */
        /* <DEDUP_REMOVED lines=19> */
[----:B------:R-:W-:Y:S02]  /*2f70*/  IMAD.MOV.U32 R40, RZ, RZ, R18 ;  /* 0x000000ffff287224 */ /* 0x000fe400078e0012 */
[----:B------:R-:W-:-:S07]  /*2f80*/  IMAD.MOV.U32 R41, RZ, RZ, R17 ;  /* 0x000000ffff297224 */ /* 0x000fce00078e0011 */
.L_x_67:
[----:B------:R-:W-:Y:S05]  /*2f90*/  BSYNC.RECONVERGENT B3 ;  /* 0x0000000000037941 */ /* 0x000fea0003800200 */
.L_x_66:
[----:B------:R-:W0:Y:S01]  /*2fa0*/  MUFU.RCP64H R17, R11 ;  /* 0x0000000b00117308 */ /* 0x000e220000001800 */
        /* <DEDUP_REMOVED lines=18> */
.L_x_69:
[----:B------:R-:W-:Y:S05]  /*30d0*/  BSYNC.RECONVERGENT B3 ;  /* 0x0000000000037941 */ /* 0x000fea0003800200 */
.L_x_68:
[----:B------:R-:W0:Y:S01]  /*30e0*/  F2I.F64.TRUNC R37, R36 ;  /* 0x0000002400257311 */ /* 0x000e22000030d100 */
[----:B------:R-:W-:Y:S01]  /*30f0*/  BSSY.RECONVERGENT B1, `(.L_x_70) ;  /* 0x0000007000017945 */ /* 0x000fe20003800200 */
[----:B0-----:R-:W-:-:S07]  /*3100*/  IMAD R21, R37, 0x8, R4 ;  /* 0x0000000825157824 */ /* 0x001fce00078e0204 */
.L_x_71:
[----:B------:R-:W0:Y:S02]  /*3110*/  LDS.64 R16, [R21] ;  /* 0x0000000015107984 */ /* 0x000e240000000a00 */
[----:B0-----:R-:W-:-:S04]  /*3120*/  IADD3 R18, P1, PT, R16, 0x1, RZ ;  /* 0x0000000110127810 */ /* 0x001fc80007f3e0ff */
[----:B------:R-:W-:-:S08]  /*3130*/  IADD3.X R19, PT, PT, RZ, R17, RZ, P1, !PT ;  /* 0x00000011ff137210 */ /* 0x000fd00000ffe4ff */
[----:B------:R-:W0:Y:S02]  /*3140*/  ATOMS.CAST.SPIN.64 P1, [R21], R16, R18 ;  /* 0x000000101500758d */ /* 0x000e240001820412 */
[----:B0-----:R-:W-:Y:S05]  /*3150*/  @!P1 BRA `(.L_x_71) ;  /* 0xfffffffc00ec9947 */ /* 0x001fea000383ffff */
[----:B------:R-:W-:Y:S05]  /*3160*/  BSYNC.RECONVERGENT B1 ;  /* 0x0000000000017941 */ /* 0x000fea0003800200 */
.L_x_70:
        /* <DEDUP_REMOVED lines=12> */
[----:B------:R-:W-:Y:S02]  /*3230*/  IMAD.MOV.U32 R18, RZ, RZ, 0x0 ;  /* 0x00000000ff127424 */ /* 0x000fe400078e00ff */
[----:B------:R-:W-:-:S05]  /*3240*/  IMAD.MOV.U32 R19, RZ, RZ, 0x3fd80000 ;  /* 0x3fd80000ff137424 */ /* 0x000fca00078e00ff */
        /* <DEDUP_REMOVED lines=22> */
.L_x_73:
[----:B------:R-:W-:Y:S05]  /*33b0*/  BSYNC.RECONVERGENT B3 ;  /* 0x0000000000037941 */ /* 0x000fea0003800200 */
.L_x_72:
        /* <DEDUP_REMOVED lines=19> */
.L_x_75:
[----:B------:R-:W-:Y:S05]  /*34f0*/  BSYNC.RECONVERGENT B3 ;  /* 0x0000000000037941 */ /* 0x000fea0003800200 */
.L_x_74:
[----:B------:R-:W0:Y:S01]  /*3500*/  F2I.F64.TRUNC R37, R36 ;  /* 0x0000002400257311 */ /* 0x000e22000030d100 */
[----:B------:R-:W-:Y:S01]  /*3510*/  BSSY.RECONVERGENT B1, `(.L_x_76) ;  /* 0x0000007000017945 */ /* 0x000fe20003800200 */
[----:B0-----:R-:W-:-:S07]  /*3520*/  IMAD R21, R37, 0x8, R4 ;  /* 0x0000000825157824 */ /* 0x001fce00078e0204 */
.L_x_77:
[----:B------:R-:W0:Y:S02]  /*3530*/  LDS.64 R16, [R21] ;  /* 0x0000000015107984 */ /* 0x000e240000000a00 */
[----:B0-----:R-:W-:-:S05]  /*3540*/  IADD3 R18, P1, PT, R16, 0x1, RZ ;  /* 0x0000000110127810 */ /* 0x001fca0007f3e0ff */
[----:B------:R-:W-:-:S07]  /*3550*/  IMAD.X R19, RZ, RZ, R17, P1 ;  /* 0x000000ffff137224 */ /* 0x000fce00008e0611 */
[----:B------:R-:W0:Y:S02]  /*3560*/  ATOMS.CAST.SPIN.64 P1, [R21], R16, R18 ;  /* 0x000000101500758d */ /* 0x000e240001820412 */
[----:B0-----:R-:W-:Y:S05]  /*3570*/  @!P1 BRA `(.L_x_77) ;  /* 0xfffffffc00ec9947 */ /* 0x001fea000383ffff */
[----:B------:R-:W-:Y:S05]  /*3580*/  BSYNC.RECONVERGENT B1 ;  /* 0x0000000000017941 */ /* 0x000fea0003800200 */
.L_x_76:
        /* <DEDUP_REMOVED lines=36> */
.L_x_79:
[----:B------:R-:W-:Y:S05]  /*37d0*/  BSYNC.RECONVERGENT B3 ;  /* 0x0000000000037941 */ /* 0x000fea0003800200 */
.L_x_78:
        /* <DEDUP_REMOVED lines=19> */
.L_x_81:
[----:B------:R-:W-:Y:S05]  /*3910*/  BSYNC.RECONVERGENT B3 ;  /* 0x0000000000037941 */ /* 0x000fea0003800200 */
.L_x_80:
[----:B------:R-:W0:Y:S01]  /*3920*/  F2I.F64.TRUNC R37, R36 ;  /* 0x0000002400257311 */ /* 0x000e22000030d100 */
[----:B------:R-:W-:Y:S01]  /*3930*/  BSSY.RECONVERGENT B1, `(.L_x_82) ;  /* 0x0000007000017945 */ /* 0x000fe20003800200 */
[----:B0-----:R-:W-:-:S07]  /*3940*/  IMAD R21, R37, 0x8, R4 ;  /* 0x0000000825157824 */ /* 0x001fce00078e0204 */
.L_x_83:
[----:B------:R-:W0:Y:S02]  /*3950*/  LDS.64 R16, [R21] ;  /* 0x0000000015107984 */ /* 0x000e240000000a00 */
[----:B0-----:R-:W-:-:S05]  /*3960*/  IADD3 R18, P1, PT, R16, 0x1, RZ ;  /* 0x0000000110127810 */ /* 0x001fca0007f3e0ff */
[----:B------:R-:W-:-:S07]  /*3970*/  IMAD.X R19, RZ, RZ, R17, P1 ;  /* 0x000000ffff137224 */ /* 0x000fce00008e0611 */
[----:B------:R-:W0:Y:S02]  /*3980*/  ATOMS.CAST.SPIN.64 P1, [R21], R16, R18 ;  /* 0x000000101500758d */ /* 0x000e240001820412 */
[----:B0-----:R-:W-:Y:S05]  /*3990*/  @!P1 BRA `(.L_x_83) ;  /* 0xfffffffc00ec9947 */ /* 0x001fea000383ffff */
[----:B------:R-:W-:Y:S05]  /*39a0*/  BSYNC.RECONVERGENT B1 ;  /* 0x0000000000017941 */ /* 0x000fea0003800200 */
.L_x_82:
        /* <DEDUP_REMOVED lines=12> */
[----:B------:R-:W-:Y:S01]  /*3a70*/  MOV R18, 0x0 ;  /* 0x0000000000127802 */ /* 0x000fe20000000f00 */
[----:B------:R-:W-:-:S06]  /*3a80*/  IMAD.MOV.U32 R19, RZ, RZ, 0x3fd80000 ;  /* 0x3fd80000ff137424 */ /* 0x000fcc00078e00ff */
        /* <DEDUP_REMOVED lines=22> */
.L_x_85:
[----:B------:R-:W-:Y:S05]  /*3bf0*/  BSYNC.RECONVERGENT B3 ;  /* 0x0000000000037941 */ /* 0x000fea0003800200 */
.L_x_84:
        /* <DEDUP_REMOVED lines=19> */
.L_x_87:
[----:B------:R-:W-:Y:S05]  /*3d30*/  BSYNC.RECONVERGENT B3 ;  /* 0x0000000000037941 */ /* 0x000fea0003800200 */
.L_x_86:
[----:B------:R-:W0:Y:S01]  /*3d40*/  F2I.F64.TRUNC R37, R36 ;  /* 0x0000002400257311 */ /* 0x000e22000030d100 */
[----:B------:R-:W-:Y:S01]  /*3d50*/  BSSY.RECONVERGENT B1, `(.L_x_88) ;  /* 0x0000007000017945 */ /* 0x000fe20003800200 */
[----:B0-----:R-:W-:-:S07]  /*3d60*/  LEA R21, R37, R4, 0x3 ;  /* 0x0000000425157211 */ /* 0x001fce00078e18ff */
.L_x_89:
[----:B------:R-:W0:Y:S02]  /*3d70*/  LDS.64 R16, [R21] ;  /* 0x0000000015107984 */ /* 0x000e240000000a00 */
[----:B0-----:R-:W-:-:S05]  /*3d80*/  IADD3 R18, P1, PT, R16, 0x1, RZ ;  /* 0x0000000110127810 */ /* 0x001fca0007f3e0ff */
[----:B------:R-:W-:-:S07]  /*3d90*/  IMAD.X R19, RZ, RZ, R17, P1 ;  /* 0x000000ffff137224 */ /* 0x000fce00008e0611 */
[----:B------:R-:W0:Y:S02]  /*3da0*/  ATOMS.CAST.SPIN.64 P1, [R21], R16, R18 ;  /* 0x000000101500758d */ /* 0x000e240001820412 */
[----:B0-----:R-:W-:Y:S05]  /*3db0*/  @!P1 BRA `(.L_x_89) ;  /* 0xfffffffc00ec9947 */ /* 0x001fea000383ffff */
[----:B------:R-:W-:Y:S05]  /*3dc0*/  BSYNC.RECONVERGENT B1 ;  /* 0x0000000000017941 */ /* 0x000fea0003800200 */
.L_x_88:
        /* <DEDUP_REMOVED lines=36> */
.L_x_91:
[----:B------:R-:W-:Y:S05]  /*4010*/  BSYNC.RECONVERGENT B3 ;  /* 0x0000000000037941 */ /* 0x000fea0003800200 */
.L_x_90:
        /* <DEDUP_REMOVED lines=19> */
.L_x_93:
[----:B------:R-:W-:Y:S05]  /*4150*/  BSYNC.RECONVERGENT B3 ;  /* 0x0000000000037941 */ /* 0x000fea0003800200 */
.L_x_92:
[----:B------:R-:W0:Y:S01]  /*4160*/  F2I.F64.TRUNC R37, R36 ;  /* 0x0000002400257311 */ /* 0x000e22000030d100 */
[----:B------:R-:W-:Y:S01]  /*4170*/  BSSY.RECONVERGENT B1, `(.L_x_94) ;  /* 0x0000007000017945 */ /* 0x000fe20003800200 */
[----:B0-----:R-:W-:-:S07]  /*4180*/  IMAD R21, R37, 0x8, R4 ;  /* 0x0000000825157824 */ /* 0x001fce00078e0204 */
.L_x_95:
[----:B------:R-:W0:Y:S02]  /*4190*/  LDS.64 R16, [R21] ;  /* 0x0000000015107984 */ /* 0x000e240000000a00 */
[----:B0-----:R-:W-:-:S04]  /*41a0*/  IADD3 R18, P1, PT, R16, 0x1, RZ ;  /* 0x0000000110127810 */ /* 0x001fc80007f3e0ff */
[----:B------:R-:W-:-:S08]  /*41b0*/  IADD3.X R19, PT, PT, RZ, R17, RZ, P1, !PT ;  /* 0x00000011ff137210 */ /* 0x000fd00000ffe4ff */
[----:B------:R-:W0:Y:S02]  /*41c0*/  ATOMS.CAST.SPIN.64 P1, [R21], R16, R18 ;  /* 0x000000101500758d */ /* 0x000e240001820412 */
[----:B0-----:R-:W-:Y:S05]  /*41d0*/  @!P1 BRA `(.L_x_95) ;  /* 0xfffffffc00ec9947 */ /* 0x001fea000383ffff */
[----:B------:R-:W-:Y:S05]  /*41e0*/  BSYNC.RECONVERGENT B1 ;  /* 0x0000000000017941 */ /* 0x000fea0003800200 */
.L_x_94:
        /* <DEDUP_REMOVED lines=36> */
.L_x_97:
[----:B------:R-:W-:Y:S05]  /*4430*/  BSYNC.RECONVERGENT B3 ;  /* 0x0000000000037941 */ /* 0x000fea0003800200 */
.L_x_96:
        /* <DEDUP_REMOVED lines=19> */
.L_x_99:
[----:B------:R-:W-:Y:S05]  /*4570*/  BSYNC.RECONVERGENT B3 ;  /* 0x0000000000037941 */ /* 0x000fea0003800200 */
.L_x_98:
[----:B------:R-:W0:Y:S01]  /*4580*/  F2I.F64.TRUNC R37, R36 ;  /* 0x0000002400257311 */ /* 0x000e22000030d100 */
[----:B------:R-:W-:Y:S01]  /*4590*/  BSSY.RECONVERGENT B1, `(.L_x_100) ;  /* 0x0000007000017945 */ /* 0x000fe20003800200 */
[----:B0-----:R-:W-:-:S07]  /*45a0*/  IMAD R21, R37, 0x8, R4 ;  /* 0x0000000825157824 */ /* 0x001fce00078e0204 */
.L_x_101:
[----:B------:R-:W0:Y:S02]  /*45b0*/  LDS.64 R16, [R21] ;  /* 0x0000000015107984 */ /* 0x000e240000000a00 */
[----:B0-----:R-:W-:-:S05]  /*45c0*/  IADD3 R18, P1, PT, R16, 0x1, RZ ;  /* 0x0000000110127810 */ /* 0x001fca0007f3e0ff */
[----:B------:R-:W-:-:S07]  /*45d0*/  IMAD.X R19, RZ, RZ, R17, P1 ;  /* 0x000000ffff137224 */ /* 0x000fce00008e0611 */
[----:B------:R-:W0:Y:S02]  /*45e0*/  ATOMS.CAST.SPIN.64 P1, [R21], R16, R18 ;  /* 0x000000101500758d */ /* 0x000e240001820412 */
[----:B0-----:R-:W-:Y:S05]  /*45f0*/  @!P1 BRA `(.L_x_101) ;  /* 0xfffffffc00ec9947 */ /* 0x001fea000383ffff */
[----:B------:R-:W-:Y:S05]  /*4600*/  BSYNC.RECONVERGENT B1 ;  /* 0x0000000000017941 */ /* 0x000fea0003800200 */
.L_x_100:
[----:B------:R-:W-:Y:S01]  /*4610*/  LDS.64 R24, [R15] ;  /* 0x000000000f187984 */ /* 0x000fe20000000a00 */
[----:B------:R-:W-:Y:S03]  /*4620*/  BSSY.RECONVERGENT B3, `(.L_x_102) ;  /* 0x0000023000037945 */ /* 0x000fe60003800200 */
[----:B------:R-:W0:Y:S04]  /*4630*/  LDS.64 R18, [R2] ;  /* 0x0000000002127984 */ /* 0x000e280000000a00 */
[----:B------:R-:W-:Y:S04]  /*4640*/  LDS.64 R16, [R3] ;  /* 0x0000000003107984 */ /* 0x000fe80000000a00 */
[----:B------:R-:W1:Y:S04]  /*4650*/  LDS.64 R22, [R9] ;  /* 0x0000000009167984 */ /* 0x000e680000000a00 */
[----:B------:R-:W-:Y:S04]  /*4660*/  LDS.64 R26, [R13] ;  /* 0x000000000d1a7984 */ /* 0x000fe80000000a00 */
[----:B------:R-:W2:Y:S01]  /*4670*/  LDS.64 R20, [R0] ;  /* 0x0000000000147984 */ /* 0x000ea20000000a00 */
[----:B0-----:R-:W-:-:S02]  /*4680*/  DADD R18, R18, -R24 ;  /* 0x0000000012127229 */ /* 0x001fc40000000818 */
        /* <DEDUP_REMOVED lines=28> */
.L_x_103:
[----:B------:R-:W-:Y:S05]  /*4850*/  BSYNC.RECONVERGENT B3 ;  /* 0x0000000000037941 */ /* 0x000fea0003800200 */
.L_x_102:
        /* <DEDUP_REMOVED lines=19> */
.L_x_105:
[----:B------:R-:W-:Y:S05]  /*4990*/  BSYNC.RECONVERGENT B3 ;  /* 0x0000000000037941 */ /* 0x000fea0003800200 */
.L_x_104:
[----:B------:R-:W0:Y:S01]  /*49a0*/  F2I.F64.TRUNC R37, R36 ;  /* 0x0000002400257311 */ /* 0x000e22000030d100 */
[----:B------:R-:W-:Y:S01]  /*49b0*/  BSSY.RECONVERGENT B1, `(.L_x_106) ;  /* 0x0000007000017945 */ /* 0x000fe20003800200 */
[----:B0-----:R-:W-:-:S07]  /*49c0*/  IMAD R13, R37, 0x8, R4 ;  /* 0x00000008250d7824 */ /* 0x001fce00078e0204 */
.L_x_107:
[----:B------:R-:W0:Y:S02]  /*49d0*/  LDS.64 R16, [R13] ;  /* 0x000000000d107984 */ /* 0x000e240000000a00 */
[----:B0-----:R-:W-:-:S05]  /*49e0*/  IADD3 R18, P1, PT, R16, 0x1, RZ ;  /* 0x0000000110127810 */ /* 0x001fca0007f3e0ff */
[----:B------:R-:W-:-:S07]  /*49f0*/  IMAD.X R19, RZ, RZ, R17, P1 ;  /* 0x000000ffff137224 */ /* 0x000fce00008e0611 */
[----:B------:R-:W0:Y:S02]  /*4a00*/  ATOMS.CAST.SPIN.64 P1, [R13], R16, R18 ;  /* 0x000000100d00758d */ /* 0x000e240001820412 */
[----:B0-----:R-:W-:Y:S05]  /*4a10*/  @!P1 BRA `(.L_x_107) ;  /* 0xfffffffc00ec9947 */ /* 0x001fea000383ffff */
[----:B------:R-:W-:Y:S05]  /*4a20*/  BSYNC.RECONVERGENT B1 ;  /* 0x0000000000017941 */ /* 0x000fea0003800200 */
.L_x_106:
[----:B------:R-:W-:Y:S01]  /*4a30*/  IADD3 R6, PT, PT, R6, 0x8, RZ ;  /* 0x0000000806067810 */ /* 0x000fe20007ffe0ff */
[----:B------:R-:W-:Y:S02]  /*4a40*/  VIADD R7, R7, 0x8 ;  /* 0x0000000807077836 */ /* 0x000fe40000000000 */
[----:B------:R-:W-:Y:S01]  /*4a50*/  VIADD R9, R9, 0x40 ;  /* 0x0000004009097836 */ /* 0x000fe20000000000 */
[----:B------:R-:W-:-:S13]  /*4a60*/  ISETP.NE.AND P1, PT, R6, RZ, PT ;  /* 0x000000ff0600720c */ /* 0x000fda0003f25270 */
[----:B------:R-:W-:Y:S05]  /*4a70*/  @P1 BRA `(.L_x_108) ;  /* 0xffffffdc00a01947 */ /* 0x000fea000383ffff */
[----:B------:R-:W-:Y:S05]  /*4a80*/  BSYNC B0 ;  /* 0x0000000000007941 */ /* 0x000fea0003800000 */
.L_x_59:
[----:B------:R-:W-:-:S07]  /*4a90*/  IADD3 R6, PT, PT, R7, 0x1, RZ ;  /* 0x0000000107067810 */ /* 0x000fce0007ffe0ff */
.L_x_58:
[----:B------:R-:W-:Y:S05]  /*4aa0*/  BSYNC B2 ;  /* 0x0000000000027941 */ /* 0x000fea0003800000 */
.L_x_57:
[----:B------:R-:W-:-:S13]  /*4ab0*/  ISETP.NE.AND P1, PT, R8, RZ, PT ;  /* 0x000000ff0800720c */ /* 0x000fda0003f25270 */
[----:B------:R-:W-:Y:S05]  /*4ac0*/  @!P1 BRA `(.L_x_56) ;  /* 0x0000001c00b89947 */ /* 0x000fea0003800000 */
[----:B------:R-:W-:Y:S01]  /*4ad0*/  ISETP.GE.U32.AND P1, PT, R8, 0x4, PT ;  /* 0x000000040800780c */ /* 0x000fe20003f26070 */
[----:B------:R-:W-:Y:S01]  /*4ae0*/  BSSY.RECONVERGENT B0, `(.L_x_109) ;  /* 0x0000112000007945 */ /* 0x000fe20003800200 */
[----:B------:R-:W-:-:S11]  /*4af0*/  LOP3.LUT R7, R12, 0x3, RZ, 0xc0, !PT ;  /* 0x000000030c077812 */ /* 0x000fd600078ec0ff */
[----:B------:R-:W-:Y:S05]  /*4b00*/  @!P1 BRA `(.L_x_110) ;  /* 0x00000010003c9947 */ /* 0x000fea0003800000 */
[----:B------:R-:W1:Y:S01]  /*4b10*/  S2UR UR5, SR_CgaCtaId ;  /* 0x00000000000579c3 */ /* 0x000e620000008800 */
[----:B------:R-:W-:Y:S01]  /*4b20*/  UMOV UR4, 0x400 ;  /* 0x0000040000047882 */ /* 0x000fe20000000000 */
[----:B------:R-:W-:Y:S01]  /*4b30*/  IMAD R9, R6, 0x8, R5 ;  /* 0x0000000806097824 */ /* 0x000fe200078e0205 */
[----:B------:R-:W-:Y:S01]  /*4b40*/  LDS.64 R22, [R2] ;  /* 0x0000000002167984 */ /* 0x000fe20000000a00 */
[----:B------:R-:W-:Y:S03]  /*4b50*/  BSSY.RECONVERGENT B2, `(.L_x_111) ;  /* 0x0000026000027945 */ /* 0x000fe60003800200 */
[----:B------:R-:W2:Y:S04]  /*4b60*/  LDS.64 R26, [R9] ;  /* 0x00000000091a7984 */ /* 0x000ea80000000a00 */
[----:B------:R-:W-:Y:S04]  /*4b70*/  LDS.64 R20, [R3] ;  /* 0x0000000003147984 */ /* 0x000fe80000000a00 */
[----:B------:R-:W-:Y:S01]  /*4b80*/  LDS.64 R16, [R0] ;  /* 0x0000000000107984 */ /* 0x000fe20000000a00 */
[----:B-1----:R-:W-:-:S06]  /*4b90*/  ULEA UR4, UR5, UR4, 0x18 ;  /* 0x0000000405047291 */ /* 0x002fcc000f8ec0ff */
[----:B------:R-:W-:-:S05]  /*4ba0*/  LEA R13, R6, UR4, 0x3 ;  /* 0x00000004060d7c11 */ /* 0x000fca000f8e18ff */
[----:B------:R-:W1:Y:S01]  /*4bb0*/  LDS.64 R24, [R13] ;  /* 0x000000000d187984 */ /* 0x000e620000000a00 */
[----:B------:R-:W-:-:S05]  /*4bc0*/  IMAD R8, R14, 0x10, R13 ;  /* 0x000000100e087824 */ /* 0x000fca00078e020d */
[----:B------:R-:W3:Y:S01]  /*4bd0*/  LDS.64 R18, [R8] ;  /* 0x0000000008127984 */ /* 0x000ee20000000a00 */
[----:B--2---:R-:W-:-:S08]  /*4be0*/  DADD R22, R22, -R26 ;  /* 0x0000000016167229 */ /* 0x004fd0000000081a */
        /* <DEDUP_REMOVED lines=8> */
[----:B------:R-:W-:-:S04]  /*4c70*/  IADD3 R34, PT, PT, R31, -0x3500000, RZ ;  /* 0xfcb000001f227810 */ /* 0x000fc80007ffe0ff */
[----:B------:R-:W-:Y:S02]  /*4c80*/  ISETP.GE.U32.AND P1, PT, R34, 0x7ca00000, PT ;  /* 0x7ca000002200780c */ /* 0x000fe40003f26070 */
        /* <DEDUP_REMOVED lines=18> */
.L_x_112:
[----:B------:R-:W-:Y:S05]  /*4db0*/  BSYNC.RECONVERGENT B2 ;  /* 0x0000000000027941 */ /* 0x000fea0003800200 */
.L_x_111:
        /* <DEDUP_REMOVED lines=19> */
.L_x_114:
[----:B------:R-:W-:Y:S05]  /*4ef0*/  BSYNC.RECONVERGENT B2 ;  /* 0x0000000000027941 */ /* 0x000fea0003800200 */
.L_x_113:
[----:B------:R-:W0:Y:S01]  /*4f00*/  F2I.F64.TRUNC R37, R36 ;  /* 0x0000002400257311 */ /* 0x000e22000030d100 */
[----:B------:R-:W-:Y:S01]  /*4f10*/  BSSY.RECONVERGENT B1, `(.L_x_115) ;  /* 0x0000007000017945 */ /* 0x000fe20003800200 */
[----:B0-----:R-:W-:-:S07]  /*4f20*/  IMAD R15, R37, 0x8, R4 ;  /* 0x00000008250f7824 */ /* 0x001fce00078e0204 */
.L_x_116:
[----:B------:R-:W0:Y:S02]  /*4f30*/  LDS.64 R16, [R15] ;  /* 0x000000000f107984 */ /* 0x000e240000000a00 */
[----:B0-----:R-:W-:-:S05]  /*4f40*/  IADD3 R18, P1, PT, R16, 0x1, RZ ;  /* 0x0000000110127810 */ /* 0x001fca0007f3e0ff */
[----:B------:R-:W-:-:S07]  /*4f50*/  IMAD.X R19, RZ, RZ, R17, P1 ;  /* 0x000000ffff137224 */ /* 0x000fce00008e0611 */
[----:B------:R-:W0:Y:S02]  /*4f60*/  ATOMS.CAST.SPIN.64 P1, [R15], R16, R18 ;  /* 0x000000100f00758d */ /* 0x000e240001820412 */
[----:B0-----:R-:W-:Y:S05]  /*4f70*/  @!P1 BRA `(.L_x_116) ;  /* 0xfffffffc00ec9947 */ /* 0x001fea000383ffff */
[----:B------:R-:W-:Y:S05]  /*4f80*/  BSYNC.RECONVERGENT B1 ;  /* 0x0000000000017941 */ /* 0x000fea0003800200 */
.L_x_115:
[----:B------:R-:W-:Y:S01]  /*4f90*/  LDS.64 R18, [R2] ;  /* 0x0000000002127984 */ /* 0x000fe20000000a00 */
[----:B------:R-:W-:Y:S03]  /*4fa0*/  BSSY.RECONVERGENT B2, `(.L_x_117) ;  /* 0x0000023000027945 */ /* 0x000fe60003800200 */
[----:B------:R-:W0:Y:S04]  /*4fb0*/  LDS.64 R24, [R9+0x8] ;  /* 0x0000080009187984 */ /* 0x000e280000000a00 */
[----:B------:R-:W-:Y:S04]  /*4fc0*/  LDS.64 R16, [R3] ;  /* 0x0000000003107984 */ /* 0x000fe80000000a00 */
[----:B------:R-:W1:Y:S04]  /*4fd0*/  LDS.64 R22, [R13+0x8] ;  /* 0x000008000d167984 */ /* 0x000e680000000a00 */
[----:B------:R-:W-:Y:S04]  /*4fe0*/  LDS.64 R20, [R0] ;  /* 0x0000000000147984 */ /* 0x000fe80000000a00 */
[----:B------:R-:W2:Y:S01]  /*4ff0*/  LDS.64 R26, [R8+0x8] ;  /* 0x00000800081a7984 */ /* 0x000ea20000000a00 */
        /* <DEDUP_REMOVED lines=29> */
.L_x_118:
[----:B------:R-:W-:Y:S05]  /*51d0*/  BSYNC.RECONVERGENT B2 ;  /* 0x0000000000027941 */ /* 0x000fea0003800200 */
.L_x_117:
        /* <DEDUP_REMOVED lines=19> */
.L_x_120:
[----:B------:R-:W-:Y:S05]  /*5310*/  BSYNC.RECONVERGENT B2 ;  /* 0x0000000000027941 */ /* 0x000fea0003800200 */
.L_x_119:
[----:B------:R-:W0:Y:S01]  /*5320*/  F2I.F64.TRUNC R37, R36 ;  /* 0x0000002400257311 */ /* 0x000e22000030d100 */
[----:B------:R-:W-:Y:S01]  /*5330*/  BSSY.RECONVERGENT B1, `(.L_x_121) ;  /* 0x0000007000017945 */ /* 0x000fe20003800200 */
[----:B0-----:R-:W-:-:S07]  /*5340*/  IMAD R15, R37, 0x8, R4 ;  /* 0x00000008250f7824 */ /* 0x001fce00078e0204 */
.L_x_122:
[----:B------:R-:W0:Y:S02]  /*5350*/  LDS.64 R16, [R15] ;  /* 0x000000000f107984 */ /* 0x000e240000000a00 */
[----:B0-----:R-:W-:-:S05]  /*5360*/  IADD3 R18, P1, PT, R16, 0x1, RZ ;  /* 0x0000000110127810 */ /* 0x001fca0007f3e0ff */
[----:B------:R-:W-:-:S07]  /*5370*/  IMAD.X R19, RZ, RZ, R17, P1 ;  /* 0x000000ffff137224 */ /* 0x000fce00008e0611 */
[----:B------:R-:W0:Y:S02]  /*5380*/  ATOMS.CAST.SPIN.64 P1, [R15], R16, R18 ;  /* 0x000000100f00758d */ /* 0x000e240001820412 */
[----:B0-----:R-:W-:Y:S05]  /*5390*/  @!P1 BRA `(.L_x_122) ;  /* 0xfffffffc00ec9947 */ /* 0x001fea000383ffff */
[----:B------:R-:W-:Y:S05]  /*53a0*/  BSYNC.RECONVERGENT B1 ;  /* 0x0000000000017941 */ /* 0x000fea0003800200 */
.L_x_121:
        /* <DEDUP_REMOVED lines=36> */
.L_x_124:
[----:B------:R-:W-:Y:S05]  /*55f0*/  BSYNC.RECONVERGENT B2 ;  /* 0x0000000000027941 */ /* 0x000fea0003800200 */
.L_x_123:
        /* <DEDUP_REMOVED lines=19> */
.L_x_126:
[----:B------:R-:W-:Y:S05]  /*5730*/  BSYNC.RECONVERGENT B2 ;  /* 0x0000000000027941 */ /* 0x000fea0003800200 */
.L_x_125:
[----:B------:R-:W0:Y:S01]  /*5740*/  F2I.F64.TRUNC R37, R36 ;  /* 0x0000002400257311 */ /* 0x000e22000030d100 */
[----:B------:R-:W-:Y:S01]  /*5750*/  BSSY.RECONVERGENT B1, `(.L_x_127) ;  /* 0x0000007000017945 */ /* 0x000fe20003800200 */
[----:B0-----:R-:W-:-:S07]  /*5760*/  IMAD R15, R37, 0x8, R4 ;  /* 0x00000008250f7824 */ /* 0x001fce00078e0204 */
.L_x_128:
[----:B------:R-:W0:Y:S02]  /*5770*/  LDS.64 R16, [R15] ;  /* 0x000000000f107984 */ /* 0x000e240000000a00 */
[----:B0-----:R-:W-:-:S05]  /*5780*/  IADD3 R18, P1, PT, R16, 0x1, RZ ;  /* 0x0000000110127810 */ /* 0x001fca0007f3e0ff */
[----:B------:R-:W-:-:S07]  /*5790*/  IMAD.X R19, RZ, RZ, R17, P1 ;  /* 0x000000ffff137224 */ /* 0x000fce00008e0611 */
[----:B------:R-:W0:Y:S02]  /*57a0*/  ATOMS.CAST.SPIN.64 P1, [R15], R16, R18 ;  /* 0x000000100f00758d */ /* 0x000e240001820412 */
[----:B0-----:R-:W-:Y:S05]  /*57b0*/  @!P1 BRA `(.L_x_128) ;  /* 0xfffffffc00ec9947 */ /* 0x001fea000383ffff */
[----:B------:R-:W-:Y:S05]  /*57c0*/  BSYNC.RECONVERGENT B1 ;  /* 0x0000000000017941 */ /* 0x000fea0003800200 */
.L_x_127:
[----:B------:R0:W-:Y:S01]  /*57d0*/  LDS.64 R24, [R9+0x18] ;  /* 0x0000180009187984 */ /* 0x0001e20000000a00 */
[----:B------:R-:W-:Y:S03]  /*57e0*/  BSSY.RECONVERGENT B2, `(.L_x_129) ;  /* 0x0000023000027945 */ /* 0x000fe60003800200 */
[----:B------:R-:W1:Y:S04]  /*57f0*/  LDS.64 R18, [R2] ;  /* 0x0000000002127984 */ /* 0x000e680000000a00 */
[----:B------:R-:W-:Y:S01]  /*5800*/  LDS.64 R22, [R13+0x18] ;  /* 0x000018000d167984 */ /* 0x000fe20000000a00 */
[----:B0-----:R-:W-:-:S03]  /*5810*/  IMAD.MOV.U32 R9, RZ, RZ, 0x3fd80000 ;  /* 0x3fd80000ff097424 */ /* 0x001fc600078e00ff */
[----:B------:R-:W0:Y:S04]  /*5820*/  LDS.64 R16, [R3] ;  /* 0x0000000003107984 */ /* 0x000e280000000a00 */
[----:B------:R2:W-:Y:S04]  /*5830*/  LDS.64 R26, [R8+0x18] ;  /* 0x00001800081a7984 */ /* 0x0005e80000000a00 */
[----:B------:R-:W3:Y:S01]  /*5840*/  LDS.64 R20, [R0] ;  /* 0x0000000000147984 */ /* 0x000ee20000000a00 */
[----:B--2---:R-:W-:Y:S01]  /*5850*/  IMAD.MOV.U32 R8, RZ, RZ, 0x0 ;  /* 0x00000000ff087424 */ /* 0x004fe200078e00ff */
[----:B-1----:R-:W-:-:S02]  /*5860*/  DADD R18, R18, -R24 ;  /* 0x0000000012127229 */ /* 0x002fc40000000818 */
[----:B0-----:R-:W-:-:S06]  /*5870*/  DADD R16, R16, -R22 ;  /* 0x0000000010107229 */ /* 0x001fcc0000000816 */
[----:B------:R-:W-:Y:S02]  /*5880*/  DMUL R18, R18, R18 ;  /* 0x0000001212127228 */ /* 0x000fe40000000000 */
[----:B---3--:R-:W-:-:S06]  /*5890*/  DADD R20, R20, -R26 ;  /* 0x0000000014147229 */ /* 0x008fcc000000081a */
[----:B------:R-:W-:-:S08]  /*58a0*/  DFMA R18, R16, R16, R18 ;  /* 0x000000101012722b */ /* 0x000fd00000000012 */
        /* <DEDUP_REMOVED lines=22> */
.L_x_130:
[----:B------:R-:W-:Y:S05]  /*5a10*/  BSYNC.RECONVERGENT B2 ;  /* 0x0000000000027941 */ /* 0x000fea0003800200 */
.L_x_129:
        /* <DEDUP_REMOVED lines=19> */
.L_x_132:
[----:B------:R-:W-:Y:S05]  /*5b50*/  BSYNC.RECONVERGENT B2 ;  /* 0x0000000000027941 */ /* 0x000fea0003800200 */
.L_x_131:
[----:B------:R-:W0:Y:S01]  /*5b60*/  F2I.F64.TRUNC R37, R36 ;  /* 0x0000002400257311 */ /* 0x000e22000030d100 */
[----:B------:R-:W-:Y:S01]  /*5b70*/  BSSY.RECONVERGENT B1, `(.L_x_133) ;  /* 0x0000007000017945 */ /* 0x000fe20003800200 */
[----:B0-----:R-:W-:-:S07]  /*5b80*/  IMAD R9, R37, 0x8, R4 ;  /* 0x0000000825097824 */ /* 0x001fce00078e0204 */
.L_x_134:
[----:B------:R-:W0:Y:S02]  /*5b90*/  LDS.64 R16, [R9] ;  /* 0x0000000009107984 */ /* 0x000e240000000a00 */
[----:B0-----:R-:W-:-:S05]  /*5ba0*/  IADD3 R18, P1, PT, R16, 0x1, RZ ;  /* 0x0000000110127810 */ /* 0x001fca0007f3e0ff */
[----:B------:R-:W-:-:S07]  /*5bb0*/  IMAD.X R19, RZ, RZ, R17, P1 ;  /* 0x000000ffff137224 */ /* 0x000fce00008e0611 */
[----:B------:R-:W0:Y:S02]  /*5bc0*/  ATOMS.CAST.SPIN.64 P1, [R9], R16, R18 ;  /* 0x000000100900758d */ /* 0x000e240001820412 */
[----:B0-----:R-:W-:Y:S05]  /*5bd0*/  @!P1 BRA `(.L_x_134) ;  /* 0xfffffffc00ec9947 */ /* 0x001fea000383ffff */
[----:B------:R-:W-:Y:S05]  /*5be0*/  BSYNC.RECONVERGENT B1 ;  /* 0x0000000000017941 */ /* 0x000fea0003800200 */
.L_x_133:
[----:B------:R-:W-:-:S07]  /*5bf0*/  IADD3 R6, PT, PT, R6, 0x4, RZ ;  /* 0x0000000406067810 */ /* 0x000fce0007ffe0ff */
.L_x_110:
[----:B------:R-:W-:Y:S05]  /*5c00*/  BSYNC.RECONVERGENT B0 ;  /* 0x0000000000007941 */ /* 0x000fea0003800200 */
.L_x_109:
[----:B------:R-:W-:-:S13]  /*5c10*/  ISETP.NE.AND P1, PT, R7, RZ, PT ;  /* 0x000000ff0700720c */ /* 0x000fda0003f25270 */
[----:B------:R-:W-:Y:S05]  /*5c20*/  @!P1 BRA `(.L_x_56) ;  /* 0x0000000c00609947 */ /* 0x000fea0003800000 */
[----:B------:R-:W-:Y:S01]  /*5c30*/  ISETP.NE.AND P1, PT, R7, 0x1, PT ;  /* 0x000000010700780c */ /* 0x000fe20003f25270 */
[----:B------:R-:W-:-:S12]  /*5c40*/  BSSY.RECONVERGENT B0, `(.L_x_135) ;  /* 0x000008d000007945 */ /* 0x000fd80003800200 */
        /* <DEDUP_REMOVED lines=18> */
[----:B------:R-:W-:-:S08]  /*5d70*/  DFMA R18, R16, R16, R18 ;  /* 0x000000101012722b */ /* 0x000fd00000000012 */
[----:B------:R-:W-:Y:S01]  /*5d80*/  DFMA R30, R20, R20, R18 ;  /* 0x00000014141e722b */ /* 0x000fe20000000012 */
[----:B------:R-:W-:Y:S02]  /*5d90*/  IMAD.MOV.U32 R18, RZ, RZ, 0x0 ;  /* 0x00000000ff127424 */ /* 0x000fe400078e00ff */
[----:B------:R-:W-:-:S03]  /*5da0*/  IMAD.MOV.U32 R19, RZ, RZ, 0x3fd80000 ;  /* 0x3fd80000ff137424 */ /* 0x000fc600078e00ff */
        /* <DEDUP_REMOVED lines=21> */
.L_x_138:
[----:B------:R-:W-:Y:S05]  /*5f00*/  BSYNC.RECONVERGENT B2 ;  /* 0x0000000000027941 */ /* 0x000fea0003800200 */
.L_x_137:
        /* <DEDUP_REMOVED lines=19> */
.L_x_140:
[----:B------:R-:W-:Y:S05]  /*6040*/  BSYNC.RECONVERGENT B2 ;  /* 0x0000000000027941 */ /* 0x000fea0003800200 */
.L_x_139:
[----:B------:R-:W0:Y:S01]  /*6050*/  F2I.F64.TRUNC R37, R36 ;  /* 0x0000002400257311 */ /* 0x000e22000030d100 */
[----:B------:R-:W-:Y:S01]  /*6060*/  BSSY.RECONVERGENT B1, `(.L_x_141) ;  /* 0x0000007000017945 */ /* 0x000fe20003800200 */
[----:B0-----:R-:W-:-:S07]  /*6070*/  IMAD R13, R37, 0x8, R4 ;  /* 0x00000008250d7824 */ /* 0x001fce00078e0204 */
.L_x_142:
[----:B------:R-:W0:Y:S02]  /*6080*/  LDS.64 R16, [R13] ;  /* 0x000000000d107984 */ /* 0x000e240000000a00 */
[----:B0-----:R-:W-:-:S05]  /*6090*/  IADD3 R18, P1, PT, R16, 0x1, RZ ;  /* 0x0000000110127810 */ /* 0x001fca0007f3e0ff */
[----:B------:R-:W-:-:S07]  /*60a0*/  IMAD.X R19, RZ, RZ, R17, P1 ;  /* 0x000000ffff137224 */ /* 0x000fce00008e0611 */
[----:B------:R-:W0:Y:S02]  /*60b0*/  ATOMS.CAST.SPIN.64 P1, [R13], R16, R18 ;  /* 0x000000100d00758d */ /* 0x000e240001820412 */
[----:B0-----:R-:W-:Y:S05]  /*60c0*/  @!P1 BRA `(.L_x_142) ;  /* 0xfffffffc00ec9947 */ /* 0x001fea000383ffff */
[----:B------:R-:W-:Y:S05]  /*60d0*/  BSYNC.RECONVERGENT B1 ;  /* 0x0000000000017941 */ /* 0x000fea0003800200 */
.L_x_141:
[----:B------:R-:W-:Y:S01]  /*60e0*/  LDS.64 R24, [R7+0x8] ;  /* 0x0000080007187984 */ /* 0x000fe20000000a00 */
[----:B------:R-:W-:Y:S03]  /*60f0*/  BSSY.RECONVERGENT B2, `(.L_x_143) ;  /* 0x0000023000027945 */ /* 0x000fe60003800200 */
[----:B------:R-:W0:Y:S04]  /*6100*/  LDS.64 R18, [R2] ;  /* 0x0000000002127984 */ /* 0x000e280000000a00 */
[----:B------:R1:W-:Y:S04]  /*6110*/  LDS.64 R22, [R9+0x8] ;  /* 0x0000080009167984 */ /* 0x0003e80000000a00 */
[----:B------:R-:W2:Y:S04]  /*6120*/  LDS.64 R16, [R3] ;  /* 0x0000000003107984 */ /* 0x000ea80000000a00 */
[----:B------:R3:W-:Y:S01]  /*6130*/  LDS.64 R26, [R8+0x8] ;  /* 0x00000800081a7984 */ /* 0x0007e20000000a00 */
[----:B-1----:R-:W-:-:S03]  /*6140*/  IMAD.MOV.U32 R9, RZ, RZ, 0x3fd80000 ;  /* 0x3fd80000ff097424 */ /* 0x002fc600078e00ff */
[----:B------:R-:W1:Y:S01]  /*6150*/  LDS.64 R20, [R0] ;  /* 0x0000000000147984 */ /* 0x000e620000000a00 */
[----:B---3--:R-:W-:Y:S01]  /*6160*/  IMAD.MOV.U32 R8, RZ, RZ, 0x0 ;  /* 0x00000000ff087424 */ /* 0x008fe200078e00ff */
[----:B0-----:R-:W-:Y:S02]  /*6170*/  DADD R18, R18, -R24 ;  /* 0x0000000012127229 */ /* 0x001fe40000000818 */
[----:B--2---:R-:W-:-:S06]  /*6180*/  DADD R16, R16, -R22 ;  /* 0x0000000010107229 */ /* 0x004fcc0000000816 */
[----:B------:R-:W-:Y:S02]  /*6190*/  DMUL R18, R18, R18 ;  /* 0x0000001212127228 */ /* 0x000fe40000000000 */
[----:B-1----:R-:W-:-:S06]  /*61a0*/  DADD R20, R20, -R26 ;  /* 0x0000000014147229 */ /* 0x002fcc000000081a */
        /* <DEDUP_REMOVED lines=23> */
.L_x_144:
[----:B------:R-:W-:Y:S05]  /*6320*/  BSYNC.RECONVERGENT B2 ;  /* 0x0000000000027941 */ /* 0x000fea0003800200 */
.L_x_143:
        /* <DEDUP_REMOVED lines=19> */
.L_x_146:
[----:B------:R-:W-:Y:S05]  /*6460*/  BSYNC.RECONVERGENT B2 ;  /* 0x0000000000027941 */ /* 0x000fea0003800200 */
.L_x_145:
[----:B------:R-:W0:Y:S01]  /*6470*/  F2I.F64.TRUNC R37, R36 ;  /* 0x0000002400257311 */ /* 0x000e22000030d100 */
[----:B------:R-:W-:Y:S01]  /*6480*/  BSSY.RECONVERGENT B1, `(.L_x_147) ;  /* 0x0000007000017945 */ /* 0x000fe20003800200 */
[----:B0-----:R-:W-:-:S07]  /*6490*/  IMAD R7, R37, 0x8, R4 ;  /* 0x0000000825077824 */ /* 0x001fce00078e0204 */
.L_x_148:
[----:B------:R-:W0:Y:S02]  /*64a0*/  LDS.64 R16, [R7] ;  /* 0x0000000007107984 */ /* 0x000e240000000a00 */
[----:B0-----:R-:W-:-:S05]  /*64b0*/  IADD3 R18, P1, PT, R16, 0x1, RZ ;  /* 0x0000000110127810 */ /* 0x001fca0007f3e0ff */
[----:B------:R-:W-:-:S07]  /*64c0*/  IMAD.X R19, RZ, RZ, R17, P1 ;  /* 0x000000ffff137224 */ /* 0x000fce00008e0611 */
[----:B------:R-:W0:Y:S02]  /*64d0*/  ATOMS.CAST.SPIN.64 P1, [R7], R16, R18 ;  /* 0x000000100700758d */ /* 0x000e240001820412 */
[----:B0-----:R-:W-:Y:S05]  /*64e0*/  @!P1 BRA `(.L_x_148) ;  /* 0xfffffffc00ec9947 */ /* 0x001fea000383ffff */
[----:B------:R-:W-:Y:S05]  /*64f0*/  BSYNC.RECONVERGENT B1 ;  /* 0x0000000000017941 */ /* 0x000fea0003800200 */
.L_x_147:
[----:B------:R-:W-:-:S07]  /*6500*/  IADD3 R6, PT, PT, R6, 0x2, RZ ;  /* 0x0000000206067810 */ /* 0x000fce0007ffe0ff */
.L_x_136:
[----:B------:R-:W-:Y:S05]  /*6510*/  BSYNC.RECONVERGENT B0 ;  /* 0x0000000000007941 */ /* 0x000fea0003800200 */
.L_x_135:
[----:B------:R-:W-:-:S04]  /*6520*/  LOP3.LUT R12, R12, 0x1, RZ, 0xc0, !PT ;  /* 0x000000010c0c7812 */ /* 0x000fc800078ec0ff */
[----:B------:R-:W-:-:S13]  /*6530*/  ISETP.NE.U32.AND P1, PT, R12, 0x1, PT ;  /* 0x000000010c00780c */ /* 0x000fda0003f25070 */
[----:B------:R-:W-:Y:S05]  /*6540*/  @P1 BRA `(.L_x_56) ;  /* 0x0000000400181947 */ /* 0x000fea0003800000 */
[----:B------:R-:W1:Y:S01]  /*6550*/  S2UR UR5, SR_CgaCtaId ;  /* 0x00000000000579c3 */ /* 0x000e620000008800 */
[----:B------:R-:W-:Y:S01]  /*6560*/  IMAD R18, R6, 0x8, R5 ;  /* 0x0000000806127824 */ /* 0x000fe200078e0205 */
[----:B------:R-:W-:Y:S01]  /*6570*/  UMOV UR4, 0x400 ;  /* 0x0000040000047882 */ /* 0x000fe20000000000 */
[----:B------:R-:W-:Y:S01]  /*6580*/  LDS.64 R8, [R2] ;  /* 0x0000000002087984 */ /* 0x000fe20000000a00 */
[----:B------:R-:W-:Y:S03]  /*6590*/  BSSY.RECONVERGENT B0, `(.L_x_149) ;  /* 0x0000026000007945 */ /* 0x000fe60003800200 */
[----:B------:R-:W2:Y:S04]  /*65a0*/  LDS.64 R18, [R18] ;  /* 0x0000000012127984 */ /* 0x000ea80000000a00 */
[----:B------:R-:W-:Y:S01]  /*65b0*/  LDS.64 R12, [R0] ;  /* 0x00000000000c7984 */ /* 0x000fe20000000a00 */
[----:B-1----:R-:W-:-:S06]  /*65c0*/  ULEA UR4, UR5, UR4, 0x18 ;  /* 0x0000000405047291 */ /* 0x002fcc000f8ec0ff */
[----:B------:R-:W-:Y:S02]  /*65d0*/  LEA R5, R6, UR4, 0x3 ;  /* 0x0000000406057c11 */ /* 0x000fe4000f8e18ff */
[----:B------:R-:W-:Y:S03]  /*65e0*/  LDS.64 R6, [R3] ;  /* 0x0000000003067984 */ /* 0x000fe60000000a00 */
[----:B------:R-:W-:Y:S01]  /*65f0*/  IMAD R20, R14, 0x10, R5 ;  /* 0x000000100e147824 */ /* 0x000fe200078e0205 */
[----:B------:R-:W1:Y:S05]  /*6600*/  LDS.64 R16, [R5] ;  /* 0x0000000005107984 */ /* 0x000e6a0000000a00 */
        /* <DEDUP_REMOVED lines=30> */
.L_x_150:
[----:B------:R-:W-:Y:S05]  /*67f0*/  BSYNC.RECONVERGENT B0 ;  /* 0x0000000000007941 */ /* 0x000fea0003800200 */
.L_x_149:
        /* <DEDUP_REMOVED lines=19> */
.L_x_152:
[----:B------:R-:W-:Y:S05]  /*6930*/  BSYNC.RECONVERGENT B0 ;  /* 0x0000000000007941 */ /* 0x000fea0003800200 */
.L_x_151:
[----:B------:R-:W0:Y:S02]  /*6940*/  F2I.F64.TRUNC R37, R36 ;  /* 0x0000002400257311 */ /* 0x000e24000030d100 */
[----:B0-----:R-:W-:-:S07]  /*6950*/  IMAD R3, R37, 0x8, R4 ;  /* 0x0000000825037824 */ /* 0x001fce00078e0204 */
.L_x_153:
[----:B------:R-:W0:Y:S02]  /*6960*/  LDS.64 R8, [R3] ;  /* 0x0000000003087984 */ /* 0x000e240000000a00 */
[----:B0-----:R-:W-:-:S05]  /*6970*/  IADD3 R10, P1, PT, R8, 0x1, RZ ;  /* 0x00000001080a7810 */ /* 0x001fca0007f3e0ff */
[----:B------:R-:W-:-:S07]  /*6980*/  IMAD.X R11, RZ, RZ, R9, P1 ;  /* 0x000000ffff0b7224 */ /* 0x000fce00008e0609 */
[----:B------:R-:W0:Y:S02]  /*6990*/  ATOMS.CAST.SPIN.64 P1, [R3], R8, R10 ;  /* 0x000000080300758d */ /* 0x000e24000182040a */
[----:B0-----:R-:W-:Y:S05]  /*69a0*/  @!P1 BRA `(.L_x_153) ;  /* 0xfffffffc00ec9947 */ /* 0x001fea000383ffff */
.L_x_56:
[----:B------:R-:W-:Y:S05]  /*69b0*/  WARPSYNC.ALL ;  /* 0x0000000000007948 */ /* 0x000fea0003800000 */
[----:B------:R-:W-:Y:S06]  /*69c0*/  BAR.SYNC.DEFER_BLOCKING 0x0 ;  /* 0x0000000000007b1d */ /* 0x000fec0000010000 */
.L_x_6:
[----:B------:R-:W-:Y:S05]  /*69d0*/  @!P0 EXIT ;  /* 0x000000000000894d */ /* 0x000fea0003800000 */
[----:B------:R-:W2:Y:S01]  /*69e0*/  LDC R0, c[0x0][0x39c] ;  /* 0x0000e700ff007b82 */ /* 0x000ea20000000800 */
[----:B------:R-:W-:Y:S02]  /*69f0*/  MOV R3, RZ ;  /* 0x000000ff00037202 */ /* 0x000fe40000000f00 */
[C---:B--2---:R-:W-:Y:S02]  /*6a00*/  ISETP.GE.U32.AND P0, PT, R0.reuse, 0x8, PT ;  /* 0x000000080000780c */ /* 0x044fe40003f06070 */
[----:B------:R-:W-:-:S04]  /*6a10*/  LOP3.LUT R26, R0, 0x7, RZ, 0xc0, !PT ;  /* 0x00000007001a7812 */ /* 0x000fc800078ec0ff */
[----:B------:R-:W-:-:S07]  /*6a20*/  ISETP.NE.AND P2, PT, R26, RZ, PT ;  /* 0x000000ff1a00720c */ /* 0x000fce0003f45270 */
[----:B------:R-:W-:Y:S06]  /*6a30*/  @!P0 BRA `(.L_x_154) ;  /* 0x0000000000988947 */ /* 0x000fec0003800000 */
[----:B------:R-:W2:Y:S01]  /*6a40*/  S2R R3, SR_CgaCtaId ;  /* 0x0000000000037919 */ /* 0x000ea20000008800 */
[----:B------:R-:W3:Y:S01]  /*6a50*/  LDCU.64 UR4, c[0x0][0x390] ;  /* 0x00007200ff0477ac */ /* 0x000ee20008000a00 */
[----:B0-----:R-:W-:Y:S01]  /*6a60*/  MOV R2, 0x400 ;  /* 0x0000040000027802 */ /* 0x001fe20000000f00 */
[----:B------:R-:W-:Y:S01]  /*6a70*/  BSSY.RECONVERGENT B0, `(.L_x_154) ;  /* 0x0000022000007945 */ /* 0x000fe20003800200 */
[----:B---3--:R-:W-:-:S04]  /*6a80*/  UIADD3 UR4, UP0, UPT, UR4, 0x20, URZ ;  /* 0x0000002004047890 */ /* 0x008fc8000ff1e0ff */
[----:B------:R-:W-:Y:S02]  /*6a90*/  UIADD3.X UR5, UPT, UPT, URZ, UR5, URZ, UP0, !UPT ;  /* 0x00000005ff057290 */ /* 0x000fe400087fe4ff */
[----:B------:R-:W-:-:S04]  /*6aa0*/  IMAD.U32 R24, RZ, RZ, UR4 ;  /* 0x00000004ff187e24 */ /* 0x000fc8000f8e00ff */
[----:B------:R-:W-:Y:S01]  /*6ab0*/  IMAD.U32 R25, RZ, RZ, UR5 ;  /* 0x00000005ff197e24 */ /* 0x000fe2000f8e00ff */
[----:B--2---:R-:W-:Y:S02]  /*6ac0*/  LEA R5, R3, R2, 0x18 ;  /* 0x0000000203057211 */ /* 0x004fe400078ec0ff */
[----:B------:R-:W-:-:S03]  /*6ad0*/  LOP3.LUT R3, R0, 0x7ffffff8, RZ, 0xc0, !PT ;  /* 0x7ffffff800037812 */ /* 0x000fc600078ec0ff */
[----:B------:R-:W-:Y:S02]  /*6ae0*/  IMAD R14, R14, 0x18, R5 ;  /* 0x000000180e0e7824 */ /* 0x000fe400078e0205 */
[----:B------:R-:W-:-:S03]  /*6af0*/  IMAD.MOV R2, RZ, RZ, -R3 ;  /* 0x000000ffff027224 */ /* 0x000fc600078e0a03 */
[----:B------:R-:W-:-:S07]  /*6b00*/  IADD3 R5, PT, PT, R14, 0x20, RZ ;  /* 0x000000200e057810 */ /* 0x000fce0007ffe0ff */
.L_x_155:
[----:B0-----:R-:W0:Y:S04]  /*6b10*/  LDS.64 R6, [R5+-0x20] ;  /* 0xffffe00005067984 */ /* 0x001e280000000a00 */
[----:B-1----:R-:W1:Y:S04]  /*6b20*/  LDS.64 R8, [R5+-0x18] ;  /* 0xffffe80005087984 */ /* 0x002e680000000a00 */
[----:B------:R-:W2:Y:S04]  /*6b30*/  LDS.64 R10, [R5+-0x10] ;  /* 0xfffff000050a7984 */ /* 0x000ea80000000a00 */
[----:B------:R-:W3:Y:S04]  /*6b40*/  LDS.64 R12, [R5+-0x8] ;  /* 0xfffff800050c7984 */ /* 0x000ee80000000a00 */
[----:B------:R-:W4:Y:S04]  /*6b50*/  LDS.64 R14, [R5] ;  /* 0x00000000050e7984 */ /* 0x000f280000000a00 */
[----:B------:R-:W5:Y:S04]  /*6b60*/  LDS.64 R16, [R5+0x8] ;  /* 0x0000080005107984 */ /* 0x000f680000000a00 */
[----:B------:R-:W5:Y:S04]  /*6b70*/  LDS.64 R18, [R5+0x10] ;  /* 0x0000100005127984 */ /* 0x000f680000000a00 */
[----:B------:R-:W5:Y:S01]  /*6b80*/  LDS.64 R20, [R5+0x18] ;  /* 0x0000180005147984 */ /* 0x000f620000000a00 */
[----:B------:R-:W-:Y:S01]  /*6b90*/  VIADD R2, R2, 0x8 ;  /* 0x0000000802027836 */ /* 0x000fe20000000000 */
[----:B------:R-:W-:Y:S01]  /*6ba0*/  MOV R23, R25 ;  /* 0x0000001900177202 */ /* 0x000fe20000000f00 */
[----:B------:R-:W-:-:S03]  /*6bb0*/  IMAD.MOV.U32 R22, RZ, RZ, R24 ;  /* 0x000000ffff167224 */ /* 0x000fc600078e0018 */
[----:B------:R-:W-:Y:S02]  /*6bc0*/  ISETP.NE.AND P0, PT, R2, RZ, PT ;  /* 0x000000ff0200720c */ /* 0x000fe40003f05270 */
[----:B0-----:R0:W-:Y:S04]  /*6bd0*/  REDG.E.ADD.64.STRONG.GPU desc[UR6][R22.64+-0x20], R6 ;  /* 0xffffe0061600798e */ /* 0x0011e8000c12e506 */
[----:B-1----:R0:W-:Y:S01]  /*6be0*/  REDG.E.ADD.64.STRONG.GPU desc[UR6][R22.64+-0x18], R8 ;  /* 0xffffe8081600798e */ /* 0x0021e2000c12e506 */
[----:B------:R-:W-:-:S03]  /*6bf0*/  IADD3 R24, P1, PT, R22, 0x40, RZ ;  /* 0x0000004016187810 */ /* 0x000fc60007f3e0ff */
[----:B--2---:R0:W-:Y:S04]  /*6c00*/  REDG.E.ADD.64.STRONG.GPU desc[UR6][R22.64+-0x10], R10 ;  /* 0xfffff00a1600798e */ /* 0x0041e8000c12e506 */
[----:B---3--:R0:W-:Y:S04]  /*6c10*/  REDG.E.ADD.64.STRONG.GPU desc[UR6][R22.64+-0x8], R12 ;  /* 0xfffff80c1600798e */ /* 0x0081e8000c12e506 */
[----:B----4-:R0:W-:Y:S04]  /*6c20*/  REDG.E.ADD.64.STRONG.GPU desc[UR6][R22.64], R14 ;  /* 0x0000000e1600798e */ /* 0x0101e8000c12e506 */
[----:B-----5:R0:W-:Y:S04]  /*6c30*/  REDG.E.ADD.64.STRONG.GPU desc[UR6][R22.64+0x8], R16 ;  /* 0x000008101600798e */ /* 0x0201e8000c12e506 */
[----:B------:R0:W-:Y:S01]  /*6c40*/  REDG.E.ADD.64.STRONG.GPU desc[UR6][R22.64+0x10], R18 ;  /* 0x000010121600798e */ /* 0x0001e2000c12e506 */
[----:B------:R-:W-:-:S03]  /*6c50*/  IMAD.X R25, RZ, RZ, R23, P1 ;  /* 0x000000ffff197224 */ /* 0x000fc600008e0617 */
[----:B------:R0:W-:Y:S01]  /*6c60*/  REDG.E.ADD.64.STRONG.GPU desc[UR6][R22.64+0x18], R20 ;  /* 0x000018141600798e */ /* 0x0001e2000c12e506 */
[----:B------:R-:W-:Y:S01]  /*6c70*/  IADD3 R5, PT, PT, R5, 0x40, RZ ;  /* 0x0000004005057810 */ /* 0x000fe20007ffe0ff */
[----:B------:R-:W-:Y:S06]  /*6c80*/  @P0 BRA `(.L_x_155) ;  /* 0xfffffffc00a00947 */ /* 0x000fec000383ffff */
[----:B------:R-:W-:Y:S05]  /*6c90*/  BSYNC.RECONVERGENT B0 ;  /* 0x0000000000007941 */ /* 0x000fea0003800200 */
.L_x_154:
[----:B------:R-:W-:Y:S05]  /*6ca0*/  @!P2 EXIT ;  /* 0x000000000000a94d */ /* 0x000fea0003800000 */
[----:B------:R-:W-:Y:S02]  /*6cb0*/  ISETP.GE.U32.AND P0, PT, R26, 0x4, PT ;  /* 0x000000041a00780c */ /* 0x000fe40003f06070 */
[----:B0-----:R-:W-:-:S04]  /*6cc0*/  LOP3.LUT R18, R0, 0x3, RZ, 0xc0, !PT ;  /* 0x0000000300127812 */ /* 0x001fc800078ec0ff */
[----:B------:R-:W-:-:S07]  /*6cd0*/  ISETP.NE.AND P1, PT, R18, RZ, PT ;  /* 0x000000ff1200720c */ /* 0x000fce0003f25270 */
[----:B------:R-:W-:Y:S06]  /*6ce0*/  @!P0 BRA `(.L_x_156) ;  /* 0x0000000000748947 */ /* 0x000fec0003800000 */
[----:B------:R-:W-:Y:S01]  /*6cf0*/  IMAD R2, R3, 0x8, R4 ;  /* 0x0000000803027824 */ /* 0x000fe200078e0204 */
[----:B------:R-:W0:Y:S01]  /*6d00*/  S2R R5, SR_LANEID ;  /* 0x0000000000057919 */ /* 0x000e220000000000 */
[----:B------:R-:W2:Y:S01]  /*6d10*/  LDC.64 R16, c[0x0][0x390] ;  /* 0x0000e400ff107b82 */ /* 0x000ea20000000a00 */
[----:B------:R-:W-:Y:S02]  /*6d20*/  VOTEU.ANY UR4, UPT, PT ;  /* 0x0000000000047886 */ /* 0x000fe400038e0100 */
[----:B-1----:R-:W1:Y:S01]  /*6d30*/  LDS.64 R8, [R2+0x8] ;  /* 0x0000080002087984 */ /* 0x002e620000000a00 */
[----:B------:R-:W-:Y:S02]  /*6d40*/  UFLO.U32 UR5, UR4 ;  /* 0x00000004000572bd */ /* 0x000fe400080e0000 */
[----:B------:R-:W-:Y:S01]  /*6d50*/  UPOPC UR4, UR4 ;  /* 0x00000004000472bf */ /* 0x000fe20008000000 */
[----:B------:R-:W3:Y:S04]  /*6d60*/  LDS.64 R6, [R2] ;  /* 0x0000000002067984 */ /* 0x000ee80000000a00 */
[----:B------:R-:W4:Y:S04]  /*6d70*/  LDS.64 R10, [R2+0x10] ;  /* 0x00001000020a7984 */ /* 0x000f280000000a00 */
[----:B------:R-:W5:Y:S01]  /*6d80*/  LDS.64 R12, [R2+0x18] ;  /* 0x00001800020c7984 */ /* 0x000f620000000a00 */
[----:B0-----:R-:W-:Y:S01]  /*6d90*/  ISETP.EQ.U32.AND P0, PT, R5, UR5, PT ;  /* 0x0000000505007c0c */ /* 0x001fe2000bf02070 */
[----:B-1----:R-:W-:-:S02]  /*6da0*/  IMAD R19, R9, UR4, RZ ;  /* 0x0000000409137c24 */ /* 0x002fc4000f8e02ff */
[----:B------:R-:W-:-:S04]  /*6db0*/  IMAD.WIDE.U32 R8, R8, UR4, RZ ;  /* 0x0000000408087c25 */ /* 0x000fc8000f8e00ff */
[----:B---3--:R-:W-:Y:S01]  /*6dc0*/  IMAD R5, R7, UR4, RZ ;  /* 0x0000000407057c24 */ /* 0x008fe2000f8e02ff */
[----:B------:R-:W-:Y:S01]  /*6dd0*/  IADD3 R9, PT, PT, R9, R19, RZ ;  /* 0x0000001309097210 */ /* 0x000fe20007ffe0ff */
[----:B------:R-:W-:-:S04]  /*6de0*/  IMAD.WIDE.U32 R14, R6, UR4, RZ ;  /* 0x00000004060e7c25 */ /* 0x000fc8000f8e00ff */
[----:B----4-:R-:W-:Y:S02]  /*6df0*/  IMAD R21, R11, UR4, RZ ;  /* 0x000000040b157c24 */ /* 0x010fe4000f8e02ff */
[----:B------:R-:W-:-:S04]  /*6e00*/  IMAD.WIDE.U32 R10, R10, UR4, RZ ;  /* 0x000000040a0a7c25 */ /* 0x000fc8000f8e00ff */
[----:B-----5:R-:W-:Y:S02]  /*6e10*/  IMAD R23, R13, UR4, RZ ;  /* 0x000000040d177c24 */ /* 0x020fe4000f8e02ff */
[----:B------:R-:W-:-:S04]  /*6e20*/  IMAD.WIDE.U32 R12, R12, UR4, RZ ;  /* 0x000000040c0c7c25 */ /* 0x000fc8000f8e00ff */
[----:B------:R-:W-:Y:S02]  /*6e30*/  IMAD.IADD R15, R15, 0x1, R5 ;  /* 0x000000010f0f7824 */ /* 0x000fe400078e0205 */
[----:B--2---:R-:W-:-:S04]  /*6e40*/  IMAD.WIDE.U32 R6, R3, 0x8, R16 ;  /* 0x0000000803067825 */ /* 0x004fc800078e0010 */
[----:B------:R-:W-:Y:S01]  /*6e50*/  IMAD.IADD R11, R11, 0x1, R21 ;  /* 0x000000010b0b7824 */ /* 0x000fe200078e0215 */
[----:B------:R0:W-:Y:S01]  /*6e60*/  @P0 REDG.E.ADD.64.STRONG.GPU desc[UR6][R6.64], R14 ;  /* 0x0000000e0600098e */ /* 0x0001e2000c12e506 */
[----:B------:R-:W-:-:S03]  /*6e70*/  IMAD.IADD R13, R13, 0x1, R23 ;  /* 0x000000010d0d7824 */ /* 0x000fc600078e0217 */
[----:B------:R0:W-:Y:S04]  /*6e80*/  @P0 REDG.E.ADD.64.STRONG.GPU desc[UR6][R6.64+0x8], R8 ;  /* 0x000008080600098e */ /* 0x0001e8000c12e506 */
[----:B------:R0:W-:Y:S04]  /*6e90*/  @P0 REDG.E.ADD.64.STRONG.GPU desc[UR6][R6.64+0x10], R10 ;  /* 0x0000100a0600098e */ /* 0x0001e8000c12e506 */
[----:B------:R0:W-:Y:S01]  /*6ea0*/  @P0 REDG.E.ADD.64.STRONG.GPU desc[UR6][R6.64+0x18], R12 ;  /* 0x0000180c0600098e */ /* 0x0001e2000c12e506 */
[----:B------:R-:W-:-:S07]  /*6eb0*/  IADD3 R3, PT, PT, R3, 0x4, RZ ;  /* 0x0000000403037810 */ /* 0x000fce0007ffe0ff */
.L_x_156:
[----:B------:R-:W-:Y:S05]  /*6ec0*/  @!P1 EXIT ;  /* 0x000000000000994d */ /* 0x000fea0003800000 */
[----:B------:R-:W-:Y:S02]  /*6ed0*/  ISETP.NE.AND P0, PT, R18, 0x1, PT ;  /* 0x000000011200780c */ /* 0x000fe40003f05270 */
[----:B------:R-:W-:-:S04]  /*6ee0*/  LOP3.LUT R0, R0, 0x1, RZ, 0xc0, !PT ;  /* 0x0000000100007812 */ /* 0x000fc800078ec0ff */
[----:B------:R-:W-:-:S07]  /*6ef0*/  ISETP.NE.U32.AND P1, PT, R0, 0x1, PT ;  /* 0x000000010000780c */ /* 0x000fce0003f25070 */
[----:B------:R-:W-:Y:S06]  /*6f00*/  @!P0 BRA `(.L_x_157) ;  /* 0x00000000004c8947 */ /* 0x000fec0003800000 */
[C---:B------:R-:W-:Y:S01]  /*6f10*/  IMAD R0, R3.reuse, 0x8, R4 ;  /* 0x0000000803007824 */ /* 0x040fe200078e0204 */
[----:B------:R-:W2:Y:S01]  /*6f20*/  S2R R2, SR_LANEID ;  /* 0x0000000000027919 */ /* 0x000ea20000000000 */
[----:B0-----:R-:W0:Y:S01]  /*6f30*/  LDC.64 R10, c[0x0][0x390] ;  /* 0x0000e400ff0a7b82 */ /* 0x001e220000000a00 */
[----:B------:R-:W-:Y:S02]  /*6f40*/  VOTEU.ANY UR4, UPT, PT ;  /* 0x0000000000047886 */ /* 0x000fe400038e0100 */
[----:B------:R-:W3:Y:S01]  /*6f50*/  LDS.64 R6, [R0] ;  /* 0x0000000000067984 */ /* 0x000ee20000000a00 */
[----:B------:R-:W-:Y:S02]  /*6f60*/  UFLO.U32 UR5, UR4 ;  /* 0x00000004000572bd */ /* 0x000fe400080e0000 */
[----:B------:R-:W-:Y:S01]  /*6f70*/  UPOPC UR4, UR4 ;  /* 0x00000004000472bf */ /* 0x000fe20008000000 */
[----:B-1----:R-:W1:Y:S01]  /*6f80*/  LDS.64 R8, [R0+0x8] ;  /* 0x0000080000087984 */ /* 0x002e620000000a00 */
[----:B0-----:R-:W-:-:S02]  /*6f90*/  IMAD.WIDE.U32 R10, R3, 0x8, R10 ;  /* 0x00000008030a7825 */ /* 0x001fc400078e000a */
[----:B--2---:R-:W-:Y:S02]  /*6fa0*/  ISETP.EQ.U32.AND P0, PT, R2, UR5, PT ;  /* 0x0000000502007c0c */ /* 0x004fe4000bf02070 */
[----:B---3--:R-:W-:Y:S02]  /*6fb0*/  IMAD R5, R7, UR4, RZ ;  /* 0x0000000407057c24 */ /* 0x008fe4000f8e02ff */
[----:B------:R-:W-:-:S04]  /*6fc0*/  IMAD.WIDE.U32 R6, R6, UR4, RZ ;  /* 0x0000000406067c25 */ /* 0x000fc8000f8e00ff */
[----:B-1----:R-:W-:Y:S02]  /*6fd0*/  IMAD R13, R9, UR4, RZ ;  /* 0x00000004090d7c24 */ /* 0x002fe4000f8e02ff */
[----:B------:R-:W-:-:S04]  /*6fe0*/  IMAD.WIDE.U32 R8, R8, UR4, RZ ;  /* 0x0000000408087c25 */ /* 0x000fc8000f8e00ff */
[----:B------:R-:W-:Y:S01]  /*6ff0*/  IMAD.IADD R7, R7, 0x1, R5 ;  /* 0x0000000107077824 */ /* 0x000fe200078e0205 */
[----:B------:R-:W-:-:S04]  /*7000*/  IADD3 R9, PT, PT, R9, R13, RZ ;  /* 0x0000000d09097210 */ /* 0x000fc80007ffe0ff */
[----:B------:R2:W-:Y:S04]  /*7010*/  @P0 REDG.E.ADD.64.STRONG.GPU desc[UR6][R10.64], R6 ;  /* 0x000000060a00098e */ /* 0x0005e8000c12e506 */
[----:B------:R2:W-:Y:S01]  /*7020*/  @P0 REDG.E.ADD.64.STRONG.GPU desc[UR6][R10.64+0x8], R8 ;  /* 0x000008080a00098e */ /* 0x0005e2000c12e506 */
[----:B------:R-:W-:-:S07]  /*7030*/  VIADD R3, R3, 0x2 ;  /* 0x0000000203037836 */ /* 0x000fce0000000000 */
.L_x_157:
[----:B------:R-:W-:Y:S05]  /*7040*/  @P1 EXIT ;  /* 0x000000000000194d */ /* 0x000fea0003800000 */
[----:B------:R-:W-:Y:S01]  /*7050*/  IMAD R0, R3, 0x8, R4 ;  /* 0x0000000803007824 */ /* 0x000fe200078e0204 */
[----:B------:R-:W3:Y:S01]  /*7060*/  S2R R2, SR_LANEID ;  /* 0x0000000000027919 */ /* 0x000ee20000000000 */
[----:B0-2---:R-:W0:Y:S01]  /*7070*/  LDC.64 R6, c[0x0][0x390] ;  /* 0x0000e400ff067b82 */ /* 0x005e220000000a00 */
[----:B------:R-:W-:Y:S02]  /*7080*/  VOTEU.ANY UR4, UPT, PT ;  /* 0x0000000000047886 */ /* 0x000fe400038e0100 */
[----:B------:R-:W2:Y:S01]  /*7090*/  LDS.64 R4, [R0] ;  /* 0x0000000000047984 */ /* 0x000ea20000000a00 */
[----:B------:R-:W-:Y:S02]  /*70a0*/  UFLO.U32 UR5, UR4 ;  /* 0x00000004000572bd */ /* 0x000fe400080e0000 */
[----:B------:R-:W-:-:S04]  /*70b0*/  UPOPC UR4, UR4 ;  /* 0x00000004000472bf */ /* 0x000fc80008000000 */
[----:B---3--:R-:W-:Y:S01]  /*70c0*/  ISETP.EQ.U32.AND P0, PT, R2, UR5, PT ;  /* 0x0000000502007c0c */ /* 0x008fe2000bf02070 */
[----:B0-----:R-:W-:-:S04]  /*70d0*/  IMAD.WIDE.U32 R2, R3, 0x8, R6 ;  /* 0x0000000803027825 */ /* 0x001fc800078e0006 */
[----:B--2---:R-:W-:Y:S02]  /*70e0*/  IMAD R9, R5, UR4, RZ ;  /* 0x0000000405097c24 */ /* 0x004fe4000f8e02ff */
[----:B------:R-:W-:-:S05]  /*70f0*/  IMAD.WIDE.U32 R4, R4, UR4, RZ ;  /* 0x0000000404047c25 */ /* 0x000fca000f8e00ff */
[----:B------:R-:W-:-:S05]  /*7100*/  IADD3 R5, PT, PT, R5, R9, RZ ;  /* 0x0000000905057210 */ /* 0x000fca0007ffe0ff */
[----:B------:R-:W-:Y:S01]  /*7110*/  @P0 REDG.E.ADD.64.STRONG.GPU desc[UR6][R2.64], R4 ;  /* 0x000000040200098e */ /* 0x000fe2000c12e506 */
[----:B------:R-:W-:Y:S05]  /*7120*/  EXIT ;  /* 0x000000000000794d */ /* 0x000fea0003800000 */
        .weak           $__internal_0_$__cuda_sm20_div_rn_f64_full
        .type           $__internal_0_$__cuda_sm20_div_rn_f64_full,@function
        .size           $__internal_0_$__cuda_sm20_div_rn_f64_full,($__internal_1_$__cuda_sm20_dsqrt_rn_f64_mediumpath_v1 - $__internal_0_$__cuda_sm20_div_rn_f64_full)
$__internal_0_$__cuda_sm20_div_rn_f64_full:
[C---:B------:R-:W-:Y:S01]  /*7130*/  FSETP.GEU.AND P1, PT, |R19|.reuse, 1.469367938527859385e-39, PT ;  /* 0x001000001300780b */ /* 0x040fe20003f2e200 */
[----:B------:R-:W-:Y:S01]  /*7140*/  IMAD.MOV.U32 R36, RZ, RZ, 0x1 ;  /* 0x00000001ff247424 */ /* 0x000fe200078e00ff */
[----:B------:R-:W-:Y:S01]  /*7150*/  LOP3.LUT R38, R19, 0x800fffff, RZ, 0xc0, !PT ;  /* 0x800fffff13267812 */ /* 0x000fe200078ec0ff */
[----:B------:R-:W-:Y:S01]  /*7160*/  BSSY.RECONVERGENT B1, `(.L_x_158) ;  /* 0x0000054000017945 */ /* 0x000fe20003800200 */
[C---:B------:R-:W-:Y:S02]  /*7170*/  FSETP.GEU.AND P5, PT, |R41|.reuse, 1.469367938527859385e-39, PT ;  /* 0x001000002900780b */ /* 0x040fe40003fae200 */
[----:B------:R-:W-:Y:S01]  /*7180*/  LOP3.LUT R39, R38, 0x3ff00000, RZ, 0xfc, !PT ;  /* 0x3ff0000026277812 */ /* 0x000fe200078efcff */
[----:B------:R-:W-:Y:S01]  /*7190*/  IMAD.MOV.U32 R38, RZ, RZ, R18 ;  /* 0x000000ffff267224 */ /* 0x000fe200078e0012 */
[----:B------:R-:W-:Y:S02]  /*71a0*/  LOP3.LUT R31, R41, 0x7ff00000, RZ, 0xc0, !PT ;  /* 0x7ff00000291f7812 */ /* 0x000fe400078ec0ff */
[----:B------:R-:W-:-:S02]  /*71b0*/  LOP3.LUT R35, R19, 0x7ff00000, RZ, 0xc0, !PT ;  /* 0x7ff0000013237812 */ /* 0x000fc400078ec0ff */
[----:B------:R-:W-:Y:S01]  /*71c0*/  MOV R33, 0x1ca00000 ;  /* 0x1ca0000000217802 */ /* 0x000fe20000000f00 */
[----:B------:R-:W-:Y:S01]  /*71d0*/  @!P1 DMUL R38, R18, 8.98846567431157953865e+307 ;  /* 0x7fe0000012269828 */ /* 0x000fe20000000000 */
[----:B------:R-:W-:Y:S02]  /*71e0*/  ISETP.GE.U32.AND P4, PT, R31, R35, PT ;  /* 0x000000231f00720c */ /* 0x000fe40003f86070 */
[----:B------:R-:W-:Y:S02]  /*71f0*/  MOV R34, R31 ;  /* 0x0000001f00227202 */ /* 0x000fe40000000f00 */
[----:B------:R-:W-:Y:S01]  /*7200*/  @!P5 LOP3.LUT R16, R19, 0x7ff00000, RZ, 0xc0, !PT ;  /* 0x7ff000001310d812 */ /* 0x000fe200078ec0ff */
[----:B------:R-:W0:Y:S03]  /*7210*/  MUFU.RCP64H R37, R39 ;  /* 0x0000002700257308 */ /* 0x000e260000001800 */
[----:B------:R-:W-:-:S02]  /*7220*/  @!P5 ISETP.GE.U32.AND P6, PT, R31, R16, PT ;  /* 0x000000101f00d20c */ /* 0x000fc40003fc6070 */
[----:B------:R-:W-:Y:S02]  /*7230*/  @!P1 LOP3.LUT R35, R39, 0x7ff00000, RZ, 0xc0, !PT ;  /* 0x7ff0000027239812 */ /* 0x000fe400078ec0ff */
[----:B------:R-:W-:-:S04]  /*7240*/  @!P5 SEL R16, R33, 0x63400000, !P6 ;  /* 0x634000002110d807 */ /* 0x000fc80007000000 */
[----:B------:R-:W-:-:S04]  /*7250*/  @!P5 LOP3.LUT R16, R16, 0x80000000, R41, 0xf8, !PT ;  /* 0x800000001010d812 */ /* 0x000fc800078ef829 */
[----:B------:R-:W-:Y:S01]  /*7260*/  @!P5 LOP3.LUT R17, R16, 0x100000, RZ, 0xfc, !PT ;  /* 0x001000001011d812 */ /* 0x000fe200078efcff */
[----:B------:R-:W-:Y:S01]  /*7270*/  @!P5 IMAD.MOV.U32 R16, RZ, RZ, RZ ;  /* 0x000000ffff10d224 */ /* 0x000fe200078e00ff */
[----:B0-----:R-:W-:-:S08]  /*7280*/  DFMA R26, R36, -R38, 1 ;  /* 0x3ff00000241a742b */ /* 0x001fd00000000826 */
[----:B------:R-:W-:-:S08]  /*7290*/  DFMA R26, R26, R26, R26 ;  /* 0x0000001a1a1a722b */ /* 0x000fd0000000001a */
[----:B------:R-:W-:Y:S01]  /*72a0*/  DFMA R36, R36, R26, R36 ;  /* 0x0000001a2424722b */ /* 0x000fe20000000024 */
[----:B------:R-:W-:-:S04]  /*72b0*/  SEL R26, R33, 0x63400000, !P4 ;  /* 0x63400000211a7807 */ /* 0x000fc80006000000 */
[----:B------:R-:W-:Y:S01]  /*72c0*/  LOP3.LUT R27, R26, 0x800fffff, R41, 0xf8, !PT ;  /* 0x800fffff1a1b7812 */ /* 0x000fe200078ef829 */
[----:B------:R-:W-:Y:S02]  /*72d0*/  IMAD.MOV.U32 R26, RZ, RZ, R40 ;  /* 0x000000ffff1a7224 */ /* 0x000fe400078e0028 */
[----:B------:R-:W-:-:S04]  /*72e0*/  DFMA R42, R36, -R38, 1 ;  /* 0x3ff00000242a742b */ /* 0x000fc80000000826 */
[----:B------:R-:W-:-:S04]  /*72f0*/  @!P5 DFMA R26, R26, 2, -R16 ;  /* 0x400000001a1ad82b */ /* 0x000fc80000000810 */
[----:B------:R-:W-:-:S06]  /*7300*/  DFMA R42, R36, R42, R36 ;  /* 0x0000002a242a722b */ /* 0x000fcc0000000024 */
[----:B------:R-:W-:Y:S02]  /*7310*/  @!P5 LOP3.LUT R34, R27, 0x7ff00000, RZ, 0xc0, !PT ;  /* 0x7ff000001b22d812 */ /* 0x000fe400078ec0ff */
[----:B------:R-:W-:-:S08]  /*7320*/  DMUL R36, R42, R26 ;  /* 0x0000001a2a247228 */ /* 0x000fd00000000000 */
[----:B------:R-:W-:-:S08]  /*7330*/  DFMA R16, R36, -R38, R26 ;  /* 0x800000262410722b */ /* 0x000fd0000000001a */
[----:B------:R-:W-:Y:S01]  /*7340*/  DFMA R16, R42, R16, R36 ;  /* 0x000000102a10722b */ /* 0x000fe20000000024 */
[----:B------:R-:W-:-:S05]  /*7350*/  VIADD R36, R34, 0xffffffff ;  /* 0xffffffff22247836 */ /* 0x000fca0000000000 */
[----:B------:R-:W-:Y:S01]  /*7360*/  ISETP.GT.U32.AND P1, PT, R36, 0x7feffffe, PT ;  /* 0x7feffffe2400780c */ /* 0x000fe20003f24070 */
[----:B------:R-:W-:-:S05]  /*7370*/  VIADD R36, R35, 0xffffffff ;  /* 0xffffffff23247836 */ /* 0x000fca0000000000 */
[----:B------:R-:W-:-:S13]  /*7380*/  ISETP.GT.U32.OR P1, PT, R36, 0x7feffffe, P1 ;  /* 0x7feffffe2400780c */ /* 0x000fda0000f24470 */
[----:B------:R-:W-:Y:S05]  /*7390*/  @P1 BRA `(.L_x_159) ;  /* 0x00000000006c1947 */ /* 0x000fea0003800000 */
[----:B------:R-:W-:Y:S01]  /*73a0*/  LOP3.LUT R34, R19, 0x7ff00000, RZ, 0xc0, !PT ;  /* 0x7ff0000013227812 */ /* 0x000fe200078ec0ff */
[----:B------:R-:W-:-:S03]  /*73b0*/  IMAD.MOV.U32 R40, RZ, RZ, RZ ;  /* 0x000000ffff287224 */ /* 0x000fc600078e00ff */
[CC--:B------:R-:W-:Y:S02]  /*73c0*/  VIADDMNMX R35, R31.reuse, -R34.reuse, 0xb9600000, !PT ;  /* 0xb96000001f237446 */ /* 0x0c0fe40007800922 */
[----:B------:R-:W-:Y:S02]  /*73d0*/  ISETP.GE.U32.AND P1, PT, R31, R34, PT ;  /* 0x000000221f00720c */ /* 0x000fe40003f26070 */
[----:B------:R-:W-:Y:S02]  /*73e0*/  VIMNMX R35, PT, PT, R35, 0x46a00000, PT ;  /* 0x46a0000023237848 */ /* 0x000fe40003fe0100 */
[----:B------:R-:W-:-:S04]  /*73f0*/  SEL R34, R33, 0x63400000, !P1 ;  /* 0x6340000021227807 */ /* 0x000fc80004800000 */
[----:B------:R-:W-:-:S05]  /*7400*/  IADD3 R34, PT, PT, -R34, R35, RZ ;  /* 0x0000002322227210 */ /* 0x000fca0007ffe1ff */
[----:B------:R-:W-:-:S06]  /*7410*/  VIADD R41, R34, 0x7fe00000 ;  /* 0x7fe0000022297836 */ /* 0x000fcc0000000000 */
[----:B------:R-:W-:-:S10]  /*7420*/  DMUL R36, R16, R40 ;  /* 0x0000002810247228 */ /* 0x000fd40000000000 */
[----:B------:R-:W-:-:S13]  /*7430*/  FSETP.GTU.AND P1, PT, |R37|, 1.469367938527859385e-39, PT ;  /* 0x001000002500780b */ /* 0x000fda0003f2c200 */
[----:B------:R-:W-:Y:S05]  /*7440*/  @P1 BRA `(.L_x_160) ;  /* 0x0000000000941947 */ /* 0x000fea0003800000 */
[----:B------:R-:W-:Y:S01]  /*7450*/  DFMA R26, R16, -R38, R26 ;  /* 0x80000026101a722b */ /* 0x000fe2000000001a */
[----:B------:R-:W-:-:S09]  /*7460*/  MOV R40, RZ ;  /* 0x000000ff00287202 */ /* 0x000fd20000000f00 */
[C---:B------:R-:W-:Y:S02]  /*7470*/  FSETP.NEU.AND P1, PT, R27.reuse, RZ, PT ;  /* 0x000000ff1b00720b */ /* 0x040fe40003f2d000 */
[----:B------:R-:W-:-:S04]  /*7480*/  LOP3.LUT R18, R27, 0x80000000, R19, 0x48, !PT ;  /* 0x800000001b127812 */ /* 0x000fc800078e4813 */
[----:B------:R-:W-:-:S07]  /*7490*/  LOP3.LUT R41, R18, R41, RZ, 0xfc, !PT ;  /* 0x0000002912297212 */ /* 0x000fce00078efcff */
[----:B------:R-:W-:Y:S05]  /*74a0*/  @!P1 BRA `(.L_x_160) ;  /* 0x00000000007c9947 */ /* 0x000fea0003800000 */
[----:B------:R-:W-:Y:S01]  /*74b0*/  IMAD.MOV R27, RZ, RZ, -R34 ;  /* 0x000000ffff1b7224 */ /* 0x000fe200078e0a22 */
[----:B------:R-:W-:Y:S01]  /*74c0*/  IADD3 R34, PT, PT, -R34, -0x43300000, RZ ;  /* 0xbcd0000022227810 */ /* 0x000fe20007ffe1ff */
[----:B------:R-:W-:-:S06]  /*74d0*/  IMAD.MOV.U32 R26, RZ, RZ, RZ ;  /* 0x000000ffff1a7224 */ /* 0x000fcc00078e00ff */
[----:B------:R-:W-:Y:S02]  /*74e0*/  DFMA R26, R36, -R26, R16 ;  /* 0x8000001a241a722b */ /* 0x000fe40000000010 */
[----:B------:R-:W-:-:S08]  /*74f0*/  DMUL.RP R16, R16, R40 ;  /* 0x0000002810107228 */ /* 0x000fd00000008000 */
[----:B------:R-:W-:Y:S02]  /*7500*/  FSETP.NEU.AND P1, PT, |R27|, R34, PT ;  /* 0x000000221b00720b */ /* 0x000fe40003f2d200 */
[----:B------:R-:W-:Y:S02]  /*7510*/  LOP3.LUT R17, R17, R18, RZ, 0x3c, !PT ;  /* 0x0000001211117212 */ /* 0x000fe400078e3cff */
[----:B------:R-:W-:Y:S02]  /*7520*/  FSEL R36, R16, R36, !P1 ;  /* 0x0000002410247208 */ /* 0x000fe40004800000 */
[----:B------:R-:W-:Y:S01]  /*7530*/  FSEL R37, R17, R37, !P1 ;  /* 0x0000002511257208 */ /* 0x000fe20004800000 */
[----:B------:R-:W-:Y:S06]  /*7540*/  BRA `(.L_x_160) ;  /* 0x0000000000547947 */ /* 0x000fec0003800000 */
.L_x_159:
[----:B------:R-:W-:-:S14]  /*7550*/  DSETP.NAN.AND P1, PT, R40, R40, PT ;  /* 0x000000282800722a */ /* 0x000fdc0003f28000 */
[----:B------:R-:W-:Y:S05]  /*7560*/  @P1 BRA `(.L_x_161) ;  /* 0x0000000000441947 */ /* 0x000fea0003800000 */
[----:B------:R-:W-:-:S14]  /*7570*/  DSETP.NAN.AND P1, PT, R18, R18, PT ;  /* 0x000000121200722a */ /* 0x000fdc0003f28000 */
[----:B------:R-:W-:Y:S05]  /*7580*/  @P1 BRA `(.L_x_162) ;  /* 0x0000000000301947 */ /* 0x000fea0003800000 */
[----:B------:R-:W-:Y:S01]  /*7590*/  ISETP.NE.AND P1, PT, R34, R35, PT ;  /* 0x000000232200720c */ /* 0x000fe20003f25270 */
[----:B------:R-:W-:Y:S01]  /*75a0*/  IMAD.MOV.U32 R37, RZ, RZ, -0x80000 ;  /* 0xfff80000ff257424 */ /* 0x000fe200078e00ff */
[----:B------:R-:W-:-:S11]  /*75b0*/  MOV R36, 0x0 ;  /* 0x0000000000247802 */ /* 0x000fd60000000f00 */
[----:B------:R-:W-:Y:S05]  /*75c0*/  @!P1 BRA `(.L_x_160) ;  /* 0x0000000000349947 */ /* 0x000fea0003800000 */
[----:B------:R-:W-:Y:S02]  /*75d0*/  ISETP.NE.AND P1, PT, R34, 0x7ff00000, PT ;  /* 0x7ff000002200780c */ /* 0x000fe40003f25270 */
[----:B------:R-:W-:Y:S02]  /*75e0*/  LOP3.LUT R37, R41, 0x80000000, R19, 0x48, !PT ;  /* 0x8000000029257812 */ /* 0x000fe400078e4813 */
[----:B------:R-:W-:-:S13]  /*75f0*/  ISETP.EQ.OR P1, PT, R35, RZ, !P1 ;  /* 0x000000ff2300720c */ /* 0x000fda0004f22670 */
[----:B------:R-:W-:Y:S01]  /*7600*/  @P1 LOP3.LUT R16, R37, 0x7ff00000, RZ, 0xfc, !PT ;  /* 0x7ff0000025101812 */ /* 0x000fe200078efcff */
[----:B------:R-:W-:Y:S01]  /*7610*/  @!P1 IMAD.MOV.U32 R36, RZ, RZ, RZ ;  /* 0x000000ffff249224 */ /* 0x000fe200078e00ff */
[----:B------:R-:W-:-:S03]  /*7620*/  @P1 MOV R36, RZ ;  /* 0x000000ff00241202 */ /* 0x000fc60000000f00 */
[----:B------:R-:W-:Y:S01]  /*7630*/  @P1 IMAD.MOV.U32 R37, RZ, RZ, R16 ;  /* 0x000000ffff251224 */ /* 0x000fe200078e0010 */
[----:B------:R-:W-:Y:S06]  /*7640*/  BRA `(.L_x_160) ;  /* 0x0000000000147947 */ /* 0x000fec0003800000 */
.L_x_162:
[----:B------:R-:W-:Y:S01]  /*7650*/  LOP3.LUT R37, R19, 0x80000, RZ, 0xfc, !PT ;  /* 0x0008000013257812 */ /* 0x000fe200078efcff */
[----:B------:R-:W-:Y:S01]  /*7660*/  IMAD.MOV.U32 R36, RZ, RZ, R18 ;  /* 0x000000ffff247224 */ /* 0x000fe200078e0012 */
[----:B------:R-:W-:Y:S06]  /*7670*/  BRA `(.L_x_160) ;  /* 0x0000000000087947 */ /* 0x000fec0003800000 */
.L_x_161:
[----:B------:R-:W-:Y:S02]  /*7680*/  LOP3.LUT R37, R41, 0x80000, RZ, 0xfc, !PT ;  /* 0x0008000029257812 */ /* 0x000fe400078efcff */
[----:B------:R-:W-:-:S07]  /*7690*/  MOV R36, R40 ;  /* 0x0000002800247202 */ /* 0x000fce0000000f00 */
.L_x_160:
[----:B------:R-:W-:Y:S05]  /*76a0*/  BSYNC.RECONVERGENT B1 ;  /* 0x0000000000017941 */ /* 0x000fea0003800200 */
.L_x_158:
[----:B------:R-:W-:-:S04]  /*76b0*/  IMAD.MOV.U32 R33, RZ, RZ, 0x0 ;  /* 0x00000000ff217424 */ /* 0x000fc800078e00ff */
[----:B------:R-:W-:Y:S05]  /*76c0*/  RET.REL.NODEC R32 `(_Z21PDH_baseline_paralleliiP16atom_coordinatesP10hist_entryii) ;  /* 0xffffff88204c7950 */ /* 0x000fea0003c3ffff */
        .weak           $__internal_1_$__cuda_sm20_dsqrt_rn_f64_mediumpath_v1
        .type           $__internal_1_$__cuda_sm20_dsqrt_rn_f64_mediumpath_v1,@function
        .size           $__internal_1_$__cuda_sm20_dsqrt_rn_f64_mediumpath_v1,(.L_x_169 - $__internal_1_$__cuda_sm20_dsqrt_rn_f64_mediumpath_v1)
$__internal_1_$__cuda_sm20_dsqrt_rn_f64_mediumpath_v1:
[----:B------:R-:W-:Y:S01]  /*76d0*/  ISETP.GE.U32.AND P1, PT, R34, -0x3400000, PT ;  /* 0xfcc000002200780c */ /* 0x000fe20003f26070 */
[----:B------:R-:W-:Y:S01]  /*76e0*/  BSSY.RECONVERGENT B1, `(.L_x_163) ;  /* 0x0000027000017945 */ /* 0x000fe20003800200 */
[----:B------:R-:W-:Y:S01]  /*76f0*/  MOV R33, R27 ;  /* 0x0000001b00217202 */ /* 0x000fe20000000f00 */
[----:B------:R-:W-:Y:S02]  /*7700*/  IMAD.MOV.U32 R27, RZ, RZ, R19 ;  /* 0x000000ffff1b7224 */ /* 0x000fe400078e0013 */
[----:B------:R-:W-:Y:S02]  /*7710*/  IMAD.MOV.U32 R37, RZ, RZ, R31 ;  /* 0x000000ffff257224 */ /* 0x000fe400078e001f */
[----:B------:R-:W-:-:S06]  /*7720*/  IMAD.MOV.U32 R19, RZ, RZ, R17 ;  /* 0x000000ffff137224 */ /* 0x000fcc00078e0011 */
[----:B------:R-:W-:Y:S05]  /*7730*/  @!P1 BRA `(.L_x_164) ;  /* 0x0000000000209947 */ /* 0x000fea0003800000 */
[----:B------:R-:W-:-:S10]  /*7740*/  DFMA.RM R26, R32, R26, R18 ;  /* 0x0000001a201a722b */ /* 0x000fd40000004012 */
[----:B------:R-:W-:-:S04]  /*7750*/  IADD3 R18, P1, PT, R26, 0x1, RZ ;  /* 0x000000011a127810 */ /* 0x000fc80007f3e0ff */
[----:B------:R-:W-:-:S06]  /*7760*/  IADD3.X R19, PT, PT, RZ, R27, RZ, P1, !PT ;  /* 0x0000001bff137210 */ /* 0x000fcc0000ffe4ff */
[----:B------:R-:W-:-:S08]  /*7770*/  DFMA.RP R36, -R26, R18, R36 ;  /* 0x000000121a24722b */ /* 0x000fd00000008124 */
[----:B------:R-:W-:-:S06]  /*7780*/  DSETP.GT.AND P1, PT, R36, RZ, PT ;  /* 0x000000ff2400722a */ /* 0x000fcc0003f24000 */
[----:B------:R-:W-:Y:S02]  /*7790*/  FSEL R18, R18, R26, P1 ;  /* 0x0000001a12127208 */ /* 0x000fe40000800000 */
[----:B------:R-:W-:Y:S01]  /*77a0*/  FSEL R19, R19, R27, P1 ;  /* 0x0000001b13137208 */ /* 0x000fe20000800000 */
[----:B------:R-:W-:Y:S06]  /*77b0*/  BRA `(.L_x_165) ;  /* 0x0000000000647947 */ /* 0x000fec0003800000 */
.L_x_164:
[----:B------:R-:W-:-:S14]  /*77c0*/  DSETP.NE.AND P1, PT, R36, RZ, PT ;  /* 0x000000ff2400722a */ /* 0x000fdc0003f25000 */
[----:B------:R-:W-:Y:S05]  /*77d0*/  @!P1 BRA `(.L_x_166) ;  /* 0x0000000000589947 */ /* 0x000fea0003800000 */
[----:B------:R-:W-:-:S13]  /*77e0*/  ISETP.GE.AND P1, PT, R37, RZ, PT ;  /* 0x000000ff2500720c */ /* 0x000fda0003f26270 */
[----:B------:R-:W-:Y:S02]  /*77f0*/  @!P1 IMAD.MOV.U32 R18, RZ, RZ, 0x0 ;  /* 0x00000000ff129424 */ /* 0x000fe400078e00ff */
[----:B------:R-:W-:Y:S01]  /*7800*/  @!P1 IMAD.MOV.U32 R19, RZ, RZ, -0x80000 ;  /* 0xfff80000ff139424 */ /* 0x000fe200078e00ff */
[----:B------:R-:W-:Y:S06]  /*7810*/  @!P1 BRA `(.L_x_165) ;  /* 0x00000000004c9947 */ /* 0x000fec0003800000 */
[----:B------:R-:W-:-:S13]  /*7820*/  ISETP.GT.AND P1, PT, R37, 0x7fefffff, PT ;  /* 0x7fefffff2500780c */ /* 0x000fda0003f24270 */
[----:B------:R-:W-:Y:S05]  /*7830*/  @P1 BRA `(.L_x_166) ;  /* 0x0000000000401947 */ /* 0x000fea0003800000 */
[----:B------:R-:W-:Y:S01]  /*7840*/  DMUL R36, R36, 8.11296384146066816958e+31 ;  /* 0x4690000024247828 */ /* 0x000fe20000000000 */
[----:B------:R-:W-:Y:S01]  /*7850*/  MOV R32, RZ ;  /* 0x000000ff00207202 */ /* 0x000fe20000000f00 */
[----:B------:R-:W-:Y:S02]  /*7860*/  IMAD.MOV.U32 R18, RZ, RZ, 0x0 ;  /* 0x00000000ff127424 */ /* 0x000fe400078e00ff */
[----:B------:R-:W-:Y:S02]  /*7870*/  IMAD.MOV.U32 R19, RZ, RZ, 0x3fd80000 ;  /* 0x3fd80000ff137424 */ /* 0x000fe400078e00ff */
[----:B------:R-:W0:Y:S02]  /*7880*/  MUFU.RSQ64H R33, R37 ;  /* 0x0000002500217308 */ /* 0x000e240000001c00 */
[----:B0-----:R-:W-:-:S08]  /*7890*/  DMUL R26, R32, R32 ;  /* 0x00000020201a7228 */ /* 0x001fd00000000000 */
[----:B------:R-:W-:-:S08]  /*78a0*/  DFMA R26, R36, -R26, 1 ;  /* 0x3ff00000241a742b */ /* 0x000fd0000000081a */
[----:B------:R-:W-:Y:S02]  /*78b0*/  DFMA R18, R26, R18, 0.5 ;  /* 0x3fe000001a12742b */ /* 0x000fe40000000012 */
[----:B------:R-:W-:-:S08]  /*78c0*/  DMUL R26, R32, R26 ;  /* 0x0000001a201a7228 */ /* 0x000fd00000000000 */
[----:B------:R-:W-:-:S08]  /*78d0*/  DFMA R26, R18, R26, R32 ;  /* 0x0000001a121a722b */ /* 0x000fd00000000020 */
[----:B------:R-:W-:Y:S02]  /*78e0*/  DMUL R18, R36, R26 ;  /* 0x0000001a24127228 */ /* 0x000fe40000000000 */
[----:B------:R-:W-:-:S06]  /*78f0*/  IADD3 R27, PT, PT, R27, -0x100000, RZ ;  /* 0xfff000001b1b7810 */ /* 0x000fcc0007ffe0ff */
[----:B------:R-:W-:-:S08]  /*7900*/  DFMA R32, R18, -R18, R36 ;  /* 0x800000121220722b */ /* 0x000fd00000000024 */
[----:B------:R-:W-:-:S10]  /*7910*/  DFMA R18, R26, R32, R18 ;  /* 0x000000201a12722b */ /* 0x000fd40000000012 */
[----:B------:R-:W-:Y:S01]  /*7920*/  VIADD R19, R19, 0xfcb00000 ;  /* 0xfcb0000013137836 */ /* 0x000fe20000000000 */
[----:B------:R-:W-:Y:S06]  /*7930*/  BRA `(.L_x_165) ;  /* 0x0000000000047947 */ /* 0x000fec0003800000 */
.L_x_166:
[----:B------:R-:W-:-:S11]  /*7940*/  DADD R18, R36, R36 ;  /* 0x0000000024127229 */ /* 0x000fd60000000024 */
.L_x_165:
[----:B------:R-:W-:Y:S05]  /*7950*/  BSYNC.RECONVERGENT B1 ;  /* 0x0000000000017941 */ /* 0x000fea0003800200 */
.L_x_163:
[----:B------:R-:W-:Y:S01]  /*7960*/  MOV R26, R16 ;  /* 0x00000010001a7202 */ /* 0x000fe20000000f00 */
[----:B------:R-:W-:Y:S02]  /*7970*/  IMAD.MOV.U32 R27, RZ, RZ, 0x0 ;  /* 0x00000000ff1b7424 */ /* 0x000fe400078e00ff */
[----:B------:R-:W-:Y:S02]  /*7980*/  IMAD.MOV.U32 R17, RZ, RZ, R19 ;  /* 0x000000ffff117224 */ /* 0x000fe400078e0013 */
[----:B------:R-:W-:Y:S05]  /*7990*/  RET.REL.NODEC R26 `(_Z21PDH_baseline_paralleliiP16atom_coordinatesP10hist_entryii) ;  /* 0xffffff841a987950 */ /* 0x000fea0003c3ffff */
.L_x_167:
[----:B------:R-:W-:-:S00]  /*79a0*/  BRA `(.L_x_167) ;  /* 0xfffffffc00fc7947 */ /* 0x000fc0000383ffff */
[----:B------:R-:W-:-:S00]  /*79b0*/  NOP ;  /* 0x0000000000007918 */ /* 0x000fc00000000000 */
        /* <DEDUP_REMOVED lines=12> */
.L_x_169:


//--------------------- .nv.shared._Z21PDH_baseline_paralleliiP16atom_coordinatesP10hist_entryii --------------------------
	.section	.nv.shared._Z21PDH_baseline_paralleliiP16atom_coordinatesP10hist_entryii,"aw",@nobits
	.sectionflags	@""
	.align	16
	.zero		1024


//--------------------- .nv.shared.reserved.0     --------------------------
	.section	.nv.shared.reserved.0,"aw",@nobits
	.weak		__nv_reservedSMEM_offset_0_alias
	.size		__nv_reservedSMEM_offset_0_alias, 0, 64
	.other		__nv_reservedSMEM_offset_0_alias,@"STO_CUDA_RESERVED_SHARED STV_DEFAULT"
__nv_reservedSMEM_offset_0_alias:
	.zero		0
	.zero		64


//--------------------- .nv.constant0._Z21PDH_baseline_paralleliiP16atom_coordinatesP10hist_entryii --------------------------
	.section	.nv.constant0._Z21PDH_baseline_paralleliiP16atom_coordinatesP10hist_entryii,"a",@progbits
	.sectionflags	@""
	.align	4
.nv.constant0._Z21PDH_baseline_paralleliiP16atom_coordinatesP10hist_entryii:
	.zero		928


//--------------------- SYMBOLS --------------------------

	.type		.nv.reservedSmem.offset0,@object
	.size		.nv.reservedSmem.offset0,0x4
	.type		.nv.reservedSmem.cap,@object
	.size		.nv.reservedSmem.cap,0x4
